	.target	sm_100a

	.elftype	@"ET_EXEC"


//--------------------- .note.nv.tkinfo           --------------------------
	.section	.note.nv.tkinfo,"",@"SHT_NOTE"
	.sectionflags	@"SHF_NOTE_NV_TKINFO"
	.tkinfo
        /*0018*/ 	.word	0x00000002
        /*0030*/ 	.string	""
        /*0030*/ 	.string	"ptxas"
        /*0030*/ 	.string	"Cuda compilation tools, release 13.0, V13.0.88"
        /*0030*/ 	.string	"Build cuda_13.0.r13.0/compiler.36424714_0"
        /*0030*/ 	.string	"-arch sm_100a -m 64 "



//--------------------- .note.nv.cuinfo           --------------------------
	.section	.note.nv.cuinfo,"",@"SHT_NOTE"
	.sectionflags	@"SHF_NOTE_NV_CUINFO"
        /*0018*/ 	.short	0x0002
        /*001a*/ 	.short	0x0064
        /*001c*/ 	.short	0x0082
	.zero		2


//--------------------- .nv.info                  --------------------------
	.section	.nv.info,"",@"SHT_CUDA_INFO"
	.align	4


	//----- nvinfo : EIATTR_REGCOUNT
	.align		4
        /*0000*/ 	.byte	0x04, 0x2f
        /*0002*/ 	.short	(.L_19 - .L_18)
	.align		4
.L_18:
        /*0004*/ 	.word	index@(_ZN7cutlass13device_kernelINS_4gemm6kernel13GemmUniversalIN4cute5tupleIJiiiiEEENS1_10collective13CollectiveMmaINS1_35MainloopSm100TmaUmmaWarpSpecializedILi32ELi2ELi4ENS5_IJNS4_1CILi2EEESB_NSA_ILi1EEEEEEEENS5_IJNSA_ILi256EEENSA_ILi128EEENSA_ILi32EEEEEENS_12float_e4m3_tENS5_IJlSC_lEEESJ_SK_NS4_8TiledMMAINS4_8MMA_AtomIJNS4_10MMA_TraitsINS4_25SM100_MMA_F8F6F4_2x1SM_SSEJSJ_SJ_fSF_SG_NS4_17integral_constantINS4_4UMMA5MajorELSR_0EEESS_NSP_INSQ_7ScaleInELST_0EEESU_EEEEEENS4_6LayoutINS5_IJSC_SC_SC_EEENS5_IJNSA_ILi0EEESZ_SZ_EEEEENS5_IJNS4_10UnderscoreES12_S12_EEEEENS4_28SM100_TMA_2SM_LOAD_MULTICASTENS4_14ComposedLayoutINS4_7SwizzleILi1ELi4ELi3EEENS4_18smem_ptr_flag_bitsILi8EEENSX_INS5_IJNSA_ILi8EEESH_EEENS5_IJSH_SC_EEEEEEEvNS4_8identityENS4_18SM100_TMA_2SM_LOADES1F_vS1G_EENS_8epilogue10collective18CollectiveEpilogueINS1J_23Sm100TmaWarpSpecializedILi2ELi2ELi64ELb0ELb0EEEJNS5_IJSG_SG_SH_EEENS5_IJNSX_ISG_SC_EENSX_INSA_ILi64EEESC_EEEEESJ_SK_SJ_SK_NS1J_6fusion15FusionCallbacksIS1N_NS1T_17LinearCombinationISJ_fSJ_fLNS_15FloatRoundStyleE2EEES1O_S1S_JEEENS4_5SM1004TMEM4LOAD26SM100_TMEM_LOAD_32dp32b64xENS4_13SM90_TMA_LOADENS16_INS17_ILi2ELi4ELi3EEES1A_NSX_INS5_IJS1B_S1Q_EEENS5_IJS1Q_SC_EEEEEEENS4_39AutoVectorizingCopyWithAssumedAlignmentILi128EEENS4_14SM90_TMA_STOREES28_S2A_S2A_EEEvvEEEEvNT_6ParamsE)
        /*0008*/ 	.word	0x000000cd


	//----- nvinfo : EIATTR_FRAME_SIZE
	.align		4
.L_19:
        /*000c*/ 	.byte	0x04, 0x11
        /*000e*/ 	.short	(.L_21 - .L_20)
	.align		4
.L_20:
        /*0010*/ 	.word	index@($__internal_2_$__cuda_sm10x_tcgen05_guardrail_trap_unallocated_columns_being_dealloced)
        /*0014*/ 	.word	0x00000000


	//----- nvinfo : EIATTR_FRAME_SIZE
	.align		4
.L_21:
        /*0018*/ 	.byte	0x04, 0x11
        /*001a*/ 	.short	(.L_23 - .L_22)
	.align		4
.L_22:
        /*001c*/ 	.word	index@($__internal_1_$__cuda_sm10x_tcgen05_guardrail_trap_phase_invalid_during_alloc)
        /*0020*/ 	.word	0x00000000


	//----- nvinfo : EIATTR_FRAME_SIZE
	.align		4
.L_23:
        /*0024*/ 	.byte	0x04, 0x11
        /*0026*/ 	.short	(.L_25 - .L_24)
	.align		4
.L_24:
        /*0028*/ 	.word	index@($__internal_0_$__cuda_sm10x_tcgen05_guardrail_trap_col_being_dealloced_not_returned_by_alloc)
        /*002c*/ 	.word	0x00000000


	//----- nvinfo : EIATTR_FRAME_SIZE
	.align		4
.L_25:
        /*0030*/ 	.byte	0x04, 0x11
        /*0032*/ 	.short	(.L_27 - .L_26)
	.align		4
.L_26:
        /*0034*/ 	.word	index@(_ZN7cutlass13device_kernelINS_4gemm6kernel13GemmUniversalIN4cute5tupleIJiiiiEEENS1_10collective13CollectiveMmaINS1_35MainloopSm100TmaUmmaWarpSpecializedILi32ELi2ELi4ENS5_IJNS4_1CILi2EEESB_NSA_ILi1EEEEEEEENS5_IJNSA_ILi256EEENSA_ILi128EEENSA_ILi32EEEEEENS_12float_e4m3_tENS5_IJlSC_lEEESJ_SK_NS4_8TiledMMAINS4_8MMA_AtomIJNS4_10MMA_TraitsINS4_25SM100_MMA_F8F6F4_2x1SM_SSEJSJ_SJ_fSF_SG_NS4_17integral_constantINS4_4UMMA5MajorELSR_0EEESS_NSP_INSQ_7ScaleInELST_0EEESU_EEEEEENS4_6LayoutINS5_IJSC_SC_SC_EEENS5_IJNSA_ILi0EEESZ_SZ_EEEEENS5_IJNS4_10UnderscoreES12_S12_EEEEENS4_28SM100_TMA_2SM_LOAD_MULTICASTENS4_14ComposedLayoutINS4_7SwizzleILi1ELi4ELi3EEENS4_18smem_ptr_flag_bitsILi8EEENSX_INS5_IJNSA_ILi8EEESH_EEENS5_IJSH_SC_EEEEEEEvNS4_8identityENS4_18SM100_TMA_2SM_LOADES1F_vS1G_EENS_8epilogue10collective18CollectiveEpilogueINS1J_23Sm100TmaWarpSpecializedILi2ELi2ELi64ELb0ELb0EEEJNS5_IJSG_SG_SH_EEENS5_IJNSX_ISG_SC_EENSX_INSA_ILi64EEESC_EEEEESJ_SK_SJ_SK_NS1J_6fusion15FusionCallbacksIS1N_NS1T_17LinearCombinationISJ_fSJ_fLNS_15FloatRoundStyleE2EEES1O_S1S_JEEENS4_5SM1004TMEM4LOAD26SM100_TMEM_LOAD_32dp32b64xENS4_13SM90_TMA_LOADENS16_INS17_ILi2ELi4ELi3EEES1A_NSX_INS5_IJS1B_S1Q_EEENS5_IJS1Q_SC_EEEEEEENS4_39AutoVectorizingCopyWithAssumedAlignmentILi128EEENS4_14SM90_TMA_STOREES28_S2A_S2A_EEEvvEEEEvNT_6ParamsE)
        /*0038*/ 	.word	0x00000000


	//----- nvinfo : EIATTR_MIN_STACK_SIZE
	.align		4
.L_27:
        /*003c*/ 	.byte	0x04, 0x12
        /*003e*/ 	.short	(.L_29 - .L_28)
	.align		4
.L_28:
        /*0040*/ 	.word	index@(_ZN7cutlass13device_kernelINS_4gemm6kernel13GemmUniversalIN4cute5tupleIJiiiiEEENS1_10collective13CollectiveMmaINS1_35MainloopSm100TmaUmmaWarpSpecializedILi32ELi2ELi4ENS5_IJNS4_1CILi2EEESB_NSA_ILi1EEEEEEEENS5_IJNSA_ILi256EEENSA_ILi128EEENSA_ILi32EEEEEENS_12float_e4m3_tENS5_IJlSC_lEEESJ_SK_NS4_8TiledMMAINS4_8MMA_AtomIJNS4_10MMA_TraitsINS4_25SM100_MMA_F8F6F4_2x1SM_SSEJSJ_SJ_fSF_SG_NS4_17integral_constantINS4_4UMMA5MajorELSR_0EEESS_NSP_INSQ_7ScaleInELST_0EEESU_EEEEEENS4_6LayoutINS5_IJSC_SC_SC_EEENS5_IJNSA_ILi0EEESZ_SZ_EEEEENS5_IJNS4_10UnderscoreES12_S12_EEEEENS4_28SM100_TMA_2SM_LOAD_MULTICASTENS4_14ComposedLayoutINS4_7SwizzleILi1ELi4ELi3EEENS4_18smem_ptr_flag_bitsILi8EEENSX_INS5_IJNSA_ILi8EEESH_EEENS5_IJSH_SC_EEEEEEEvNS4_8identityENS4_18SM100_TMA_2SM_LOADES1F_vS1G_EENS_8epilogue10collective18CollectiveEpilogueINS1J_23Sm100TmaWarpSpecializedILi2ELi2ELi64ELb0ELb0EEEJNS5_IJSG_SG_SH_EEENS5_IJNSX_ISG_SC_EENSX_INSA_ILi64EEESC_EEEEESJ_SK_SJ_SK_NS1J_6fusion15FusionCallbacksIS1N_NS1T_17LinearCombinationISJ_fSJ_fLNS_15FloatRoundStyleE2EEES1O_S1S_JEEENS4_5SM1004TMEM4LOAD26SM100_TMEM_LOAD_32dp32b64xENS4_13SM90_TMA_LOADENS16_INS17_ILi2ELi4ELi3EEES1A_NSX_INS5_IJS1B_S1Q_EEENS5_IJS1Q_SC_EEEEEEENS4_39AutoVectorizingCopyWithAssumedAlignmentILi128EEENS4_14SM90_TMA_STOREES28_S2A_S2A_EEEvvEEEEvNT_6ParamsE)
        /*0044*/ 	.word	0x00000000
.L_29:


//--------------------- .nv.compat                --------------------------
	.section	.nv.compat,"",@"SHT_CUDA_COMPAT_INFO"
	.align	4
        /*0000*/ 	.byte	0x02, 0x09, 0x01, 0x00, 0x02, 0x02, 0x02, 0x00, 0x02, 0x05, 0x05, 0x00, 0x03, 0x07, 0x01, 0x01
        /*0010*/ 	.byte	0x02, 0x03, 0x01, 0x00, 0x02, 0x06, 0x01, 0x00, 0x04, 0x0b, 0x08, 0x00, 0x09, 0x00, 0x00, 0x00
        /*0020*/ 	.byte	0x00, 0x00, 0x00, 0x00


//--------------------- .nv.info._ZN7cutlass13device_kernelINS_4gemm6kernel13GemmUniversalIN4cute5tupleIJiiiiEEENS1_10collective13CollectiveMmaINS1_35MainloopSm100TmaUmmaWarpSpecializedILi32ELi2ELi4ENS5_IJNS4_1CILi2EEESB_NSA_ILi1EEEEEEEENS5_IJNSA_ILi256EEENSA_ILi128EEENSA_ILi32EEEEEENS_12float_e4m3_tENS5_IJlSC_lEEESJ_SK_NS4_8TiledMMAINS4_8MMA_AtomIJNS4_10MMA_TraitsINS4_25SM100_MMA_F8F6F4_2x1SM_SSEJSJ_SJ_fSF_SG_NS4_17integral_constantINS4_4UMMA5MajorELSR_0EEESS_NSP_INSQ_7ScaleInELST_0EEESU_EEEEEENS4_6LayoutINS5_IJSC_SC_SC_EEENS5_IJNSA_ILi0EEESZ_SZ_EEEEENS5_IJNS4_10UnderscoreES12_S12_EEEEENS4_28SM100_TMA_2SM_LOAD_MULTICASTENS4_14ComposedLayoutINS4_7SwizzleILi1ELi4ELi3EEENS4_18smem_ptr_flag_bitsILi8EEENSX_INS5_IJNSA_ILi8EEESH_EEENS5_IJSH_SC_EEEEEEEvNS4_8identityENS4_18SM100_TMA_2SM_LOADES1F_vS1G_EENS_8epilogue10collective18CollectiveEpilogueINS1J_23Sm100TmaWarpSpecializedILi2ELi2ELi64ELb0ELb0EEEJNS5_IJSG_SG_SH_EEENS5_IJNSX_ISG_SC_EENSX_INSA_ILi64EEESC_EEEEESJ_SK_SJ_SK_NS1J_6fusion15FusionCallbacksIS1N_NS1T_17LinearCombinationISJ_fSJ_fLNS_15FloatRoundStyleE2EEES1O_S1S_JEEENS4_5SM1004TMEM4LOAD26SM100_TMEM_LOAD_32dp32b64xENS4_13SM90_TMA_LOADENS16_INS17_ILi2ELi4ELi3EEES1A_NSX_INS5_IJS1B_S1Q_EEENS5_IJS1Q_SC_EEEEEEENS4_39AutoVectorizingCopyWithAssumedAlignmentILi128EEENS4_14SM90_TMA_STOREES28_S2A_S2A_EEEvvEEEEvNT_6ParamsE --------------------------
	.section	.nv.info._ZN7cutlass13device_kernelINS_4gemm6kernel13GemmUniversalIN4cute5tupleIJiiiiEEENS1_10collective13CollectiveMmaINS1_35MainloopSm100TmaUmmaWarpSpecializedILi32ELi2ELi4ENS5_IJNS4_1CILi2EEESB_NSA_ILi1EEEEEEEENS5_IJNSA_ILi256EEENSA_ILi128EEENSA_ILi32EEEEEENS_12float_e4m3_tENS5_IJlSC_lEEESJ_SK_NS4_8TiledMMAINS4_8MMA_AtomIJNS4_10MMA_TraitsINS4_25SM100_MMA_F8F6F4_2x1SM_SSEJSJ_SJ_fSF_SG_NS4_17integral_constantINS4_4UMMA5MajorELSR_0EEESS_NSP_INSQ_7ScaleInELST_0EEESU_EEEEEENS4_6LayoutINS5_IJSC_SC_SC_EEENS5_IJNSA_ILi0EEESZ_SZ_EEEEENS5_IJNS4_10UnderscoreES12_S12_EEEEENS4_28SM100_TMA_2SM_LOAD_MULTICASTENS4_14ComposedLayoutINS4_7SwizzleILi1ELi4ELi3EEENS4_18smem_ptr_flag_bitsILi8EEENSX_INS5_IJNSA_ILi8EEESH_EEENS5_IJSH_SC_EEEEEEEvNS4_8identityENS4_18SM100_TMA_2SM_LOADES1F_vS1G_EENS_8epilogue10collective18CollectiveEpilogueINS1J_23Sm100TmaWarpSpecializedILi2ELi2ELi64ELb0ELb0EEEJNS5_IJSG_SG_SH_EEENS5_IJNSX_ISG_SC_EENSX_INSA_ILi64EEESC_EEEEESJ_SK_SJ_SK_NS1J_6fusion15FusionCallbacksIS1N_NS1T_17LinearCombinationISJ_fSJ_fLNS_15FloatRoundStyleE2EEES1O_S1S_JEEENS4_5SM1004TMEM4LOAD26SM100_TMEM_LOAD_32dp32b64xENS4_13SM90_TMA_LOADENS16_INS17_ILi2ELi4ELi3EEES1A_NSX_INS5_IJS1B_S1Q_EEENS5_IJS1Q_SC_EEEEEEENS4_39AutoVectorizingCopyWithAssumedAlignmentILi128EEENS4_14SM90_TMA_STOREES28_S2A_S2A_EEEvvEEEEvNT_6ParamsE,"",@"SHT_CUDA_INFO"
	.sectionflags	@""
	.align	4


	//----- nvinfo : EIATTR_CUDA_API_VERSION
	.align		4
        /*0000*/ 	.byte	0x04, 0x37
        /*0002*/ 	.short	(.L_31 - .L_30)
.L_30:
        /*0004*/ 	.word	0x00000082


	//----- nvinfo : EIATTR_KPARAM_INFO
	.align		4
.L_31:
        /*0008*/ 	.byte	0x04, 0x17
        /*000a*/ 	.short	(.L_33 - .L_32)
.L_32:
        /*000c*/ 	.word	0x00000000
        /*0010*/ 	.short	0x0000
        /*0012*/ 	.short	0x0000
        /*0014*/ 	.byte	0x00, 0xf0, 0x01, 0x20


	//----- nvinfo : EIATTR_AT_ENTRY_FRAGMENTS
	.align		4
.L_33:
        /*0018*/ 	.byte	0x04, 0x4f
        /*001a*/ 	.short	(.L_35 - .L_34)


	//   ....[0]....
.L_34:
        /*001c*/ 	.word	0x00000007


	//----- nvinfo : EIATTR_RESERVED_SMEM_USED
	.align		4
.L_35:
        /*0020*/ 	.byte	0x01, 0x41
	.zero		2


	//----- nvinfo : EIATTR_SPARSE_MMA_MASK
	.align		4
        /*0024*/ 	.byte	0x03, 0x50
        /*0026*/ 	.short	0x0000


	//----- nvinfo : EIATTR_TCGEN05_2CTA_USED
	.align		4
        /*0028*/ 	.byte	0x01, 0x52
	.zero		2


	//----- nvinfo : EIATTR_MAXREG_COUNT
	.align		4
        /*002c*/ 	.byte	0x03, 0x1b
        /*002e*/ 	.short	0x00ff


	//----- nvinfo : EIATTR_NUM_BARRIERS
	.align		4
        /*0030*/ 	.byte	0x02, 0x4c
        /*0032*/ 	.byte	0x07
	.zero		1


	//----- nvinfo : EIATTR_EXTERNS
	.align		4
        /*0034*/ 	.byte	0x04, 0x0f
        /*0036*/ 	.short	(.L_37 - .L_36)


	//   ....[0]....
	.align		4
.L_36:
        /*0038*/ 	.word	index@(__assertfail)


	//----- nvinfo : EIATTR_MERCURY_ISA_VERSION
	.align		4
.L_37:
        /*003c*/ 	.byte	0x03, 0x5f
        /*003e*/ 	.short	0x0101


	//----- nvinfo : EIATTR_INT_WARP_WIDE_INSTR_OFFSETS
	.align		4
        /*0040*/ 	.byte	0x04, 0x31
        /*0042*/ 	.short	(.L_39 - .L_38)


	//   ....[0]....
.L_38:
        /*0044*/ 	.word	0x000010e0


	//   ....[1]....
        /*0048*/ 	.word	0x00001180


	//   ....[2]....
        /*004c*/ 	.word	0x00005440


	//   ....[3]....
        /*0050*/ 	.word	0x00005460


	//   ....[4]....
        /*0054*/ 	.word	0x00005490


	//   ....[5]....
        /*0058*/ 	.word	0x00005fc0


	//   ....[6]....
        /*005c*/ 	.word	0x00006030


	//   ....[7]....
        /*0060*/ 	.word	0x00006100


	//   ....[8]....
        /*0064*/ 	.word	0x000061b0


	//----- nvinfo : EIATTR_COOP_GROUP_MASK_REGIDS
	.align		4
.L_39:
        /*0068*/ 	.byte	0x04, 0x29
        /*006a*/ 	.short	(.L_41 - .L_40)


	//   ....[0]....
.L_40:
        /*006c*/ 	.word	0xffffffff


	//   ....[1]....
        /*0070*/ 	.word	0xffffffff


	//   ....[2]....
        /*0074*/ 	.word	0xffffffff


	//   ....[3]....
        /*0078*/ 	.word	0xffffffff


	//   ....[4]....
        /*007c*/ 	.word	0xffffffff


	//   ....[5]....
        /*0080*/ 	.word	0xffffffff


	//   ....[6]....
        /*0084*/ 	.word	0xffffffff


	//   ....[7]....
        /*0088*/ 	.word	0xffffffff


	//   ....[8]....
        /*008c*/ 	.word	0xffffffff


	//   ....[9]....
        /*0090*/ 	.word	0xffffffff


	//   ....[10]....
        /*0094*/ 	.word	0xffffffff


	//   ....[11]....
        /*0098*/ 	.word	0xffffffff


	//   ....[12]....
        /*009c*/ 	.word	0xffffffff


	//   ....[13]....
        /*00a0*/ 	.word	0xffffffff


	//----- nvinfo : EIATTR_COOP_GROUP_INSTR_OFFSETS
	.align		4
.L_41:
        /*00a4*/ 	.byte	0x04, 0x28
        /*00a6*/ 	.short	(.L_43 - .L_42)


	//   ....[0]....
.L_42:
        /*00a8*/ 	.word	0x000000b0


	//   ....[1]....
        /*00ac*/ 	.word	0x00000520


	//   ....[2]....
        /*00b0*/ 	.word	0x00000a90


	//   ....[3]....
        /*00b4*/ 	.word	0x00000be0


	//   ....[4]....
        /*00b8*/ 	.word	0x00000cd0


	//   ....[5]....
        /*00bc*/ 	.word	0x00000e30


	//   ....[6]....
        /*00c0*/ 	.word	0x00000fc0


	//   ....[7]....
        /*00c4*/ 	.word	0x00001200


	//   ....[8]....
        /*00c8*/ 	.word	0x00002510


	//   ....[9]....
        /*00cc*/ 	.word	0x00004370


	//   ....[10]....
        /*00d0*/ 	.word	0x00004840


	//   ....[11]....
        /*00d4*/ 	.word	0x00004870


	//   ....[12]....
        /*00d8*/ 	.word	0x00005340


	//   ....[13]....
        /*00dc*/ 	.word	0x00005550


	//----- nvinfo : EIATTR_VRC_CTA_INIT_COUNT
	.align		4
.L_43:
        /*00e0*/ 	.byte	0x02, 0x4a
        /*00e2*/ 	.byte	0x80
	.zero		1


	//----- nvinfo : EIATTR_SYSCALL_OFFSETS
	.align		4
        /*00e4*/ 	.byte	0x04, 0x46
        /*00e6*/ 	.short	(.L_45 - .L_44)


	//   ....[0]....
.L_44:
        /*00e8*/ 	.word	0x00006da0


	//   ....[1]....
        /*00ec*/ 	.word	0x00006ee0


	//   ....[2]....
        /*00f0*/ 	.word	0x00007770


	//   ....[3]....
        /*00f4*/ 	.word	0x00008d80


	//----- nvinfo : EIATTR_MBARRIER_INSTR_OFFSETS
	.align		4
.L_45:
        /*00f8*/ 	.byte	0x04, 0x39
        /*00fa*/ 	.short	(.L_47 - .L_46)


	//   ....[0]....
.L_46:
        /*00fc*/ 	.word	0x00000670
        /*0100*/ 	.word	0x000000ff
        /*0104*/ 	.word	0x00000000
        /*0108*/ 	.short	0x0100
        /*010a*/ 	.byte	0x04
	.zero		1


	//   ....[1]....
        /*010c*/ 	.word	0x00000680
        /*0110*/ 	.word	0x000000ff
        /*0114*/ 	.word	0x00000100
        /*0118*/ 	.short	0x0100
        /*011a*/ 	.byte	0x04
	.zero		1


	//   ....[2]....
        /*011c*/ 	.word	0x00000690
        /*0120*/ 	.word	0x000000ff
        /*0124*/ 	.word	0x00000008
        /*0128*/ 	.short	0x0100
        /*012a*/ 	.byte	0x04
	.zero		1


	//   ....[3]....
        /*012c*/ 	.word	0x000006a0
        /*0130*/ 	.word	0x000000ff
        /*0134*/ 	.word	0x00000108
        /*0138*/ 	.short	0x0100
        /*013a*/ 	.byte	0x04
	.zero		1


	//   ....[4]....
        /*013c*/ 	.word	0x000006b0
        /*0140*/ 	.word	0x000000ff
        /*0144*/ 	.word	0x00000010
        /*0148*/ 	.short	0x0100
        /*014a*/ 	.byte	0x04
	.zero		1


	//   ....[5]....
        /*014c*/ 	.word	0x000006c0
        /*0150*/ 	.word	0x000000ff
        /*0154*/ 	.word	0x00000110
        /*0158*/ 	.short	0x0100
        /*015a*/ 	.byte	0x04
	.zero		1


	//   ....[6]....
        /*015c*/ 	.word	0x000006d0
        /*0160*/ 	.word	0x000000ff
        /*0164*/ 	.word	0x00000018
        /*0168*/ 	.short	0x0100
        /*016a*/ 	.byte	0x04
	.zero		1


	//   ....[7]....
        /*016c*/ 	.word	0x000006e0
        /*0170*/ 	.word	0x000000ff
        /*0174*/ 	.word	0x00000118
        /*0178*/ 	.short	0x0100
        /*017a*/ 	.byte	0x04
	.zero		1


	//   ....[8]....
        /*017c*/ 	.word	0x000006f0
        /*0180*/ 	.word	0x000000ff
        /*0184*/ 	.word	0x00000020
        /*0188*/ 	.short	0x0100
        /*018a*/ 	.byte	0x04
	.zero		1


	//   ....[9]....
        /*018c*/ 	.word	0x00000700
        /*0190*/ 	.word	0x000000ff
        /*0194*/ 	.word	0x00000120
        /*0198*/ 	.short	0x0100
        /*019a*/ 	.byte	0x04
	.zero		1


	//   ....[10]....
        /*019c*/ 	.word	0x00000710
        /*01a0*/ 	.word	0x000000ff
        /*01a4*/ 	.word	0x00000028
        /*01a8*/ 	.short	0x0100
        /*01aa*/ 	.byte	0x04
	.zero		1


	//   ....[11]....
        /*01ac*/ 	.word	0x00000720
        /*01b0*/ 	.word	0x000000ff
        /*01b4*/ 	.word	0x00000128
        /*01b8*/ 	.short	0x0100
        /*01ba*/ 	.byte	0x04
	.zero		1


	//   ....[12]....
        /*01bc*/ 	.word	0x00000730
        /*01c0*/ 	.word	0x000000ff
        /*01c4*/ 	.word	0x00000030
        /*01c8*/ 	.short	0x0100
        /*01ca*/ 	.byte	0x04
	.zero		1


	//   ....[13]....
        /*01cc*/ 	.word	0x00000740
        /*01d0*/ 	.word	0x000000ff
        /*01d4*/ 	.word	0x00000130
        /*01d8*/ 	.short	0x0100
        /*01da*/ 	.byte	0x04
	.zero		1


	//   ....[14]....
        /*01dc*/ 	.word	0x00000750
        /*01e0*/ 	.word	0x000000ff
        /*01e4*/ 	.word	0x00000038
        /*01e8*/ 	.short	0x0100
        /*01ea*/ 	.byte	0x04
	.zero		1


	//   ....[15]....
        /*01ec*/ 	.word	0x00000760
        /*01f0*/ 	.word	0x000000ff
        /*01f4*/ 	.word	0x00000138
        /*01f8*/ 	.short	0x0100
        /*01fa*/ 	.byte	0x04
	.zero		1


	//   ....[16]....
        /*01fc*/ 	.word	0x00000770
        /*0200*/ 	.word	0x000000ff
        /*0204*/ 	.word	0x00000040
        /*0208*/ 	.short	0x0100
        /*020a*/ 	.byte	0x04
	.zero		1


	//   ....[17]....
        /*020c*/ 	.word	0x00000780
        /*0210*/ 	.word	0x000000ff
        /*0214*/ 	.word	0x00000140
        /*0218*/ 	.short	0x0100
        /*021a*/ 	.byte	0x04
	.zero		1


	//   ....[18]....
        /*021c*/ 	.word	0x00000790
        /*0220*/ 	.word	0x000000ff
        /*0224*/ 	.word	0x00000048
        /*0228*/ 	.short	0x0100
        /*022a*/ 	.byte	0x04
	.zero		1


	//   ....[19]....
        /*022c*/ 	.word	0x000007a0
        /*0230*/ 	.word	0x000000ff
        /*0234*/ 	.word	0x00000148
        /*0238*/ 	.short	0x0100
        /*023a*/ 	.byte	0x04
	.zero		1


	//   ....[20]....
        /*023c*/ 	.word	0x000007b0
        /*0240*/ 	.word	0x000000ff
        /*0244*/ 	.word	0x00000050
        /*0248*/ 	.short	0x0100
        /*024a*/ 	.byte	0x04
	.zero		1


	//   ....[21]....
        /*024c*/ 	.word	0x000007c0
        /*0250*/ 	.word	0x000000ff
        /*0254*/ 	.word	0x00000150
        /*0258*/ 	.short	0x0100
        /*025a*/ 	.byte	0x04
	.zero		1


	//   ....[22]....
        /*025c*/ 	.word	0x000007d0
        /*0260*/ 	.word	0x000000ff
        /*0264*/ 	.word	0x00000058
        /*0268*/ 	.short	0x0100
        /*026a*/ 	.byte	0x04
	.zero		1


	//   ....[23]....
        /*026c*/ 	.word	0x000007e0
        /*0270*/ 	.word	0x000000ff
        /*0274*/ 	.word	0x00000158
        /*0278*/ 	.short	0x0100
        /*027a*/ 	.byte	0x04
	.zero		1


	//   ....[24]....
        /*027c*/ 	.word	0x000007f0
        /*0280*/ 	.word	0x000000ff
        /*0284*/ 	.word	0x00000060
        /*0288*/ 	.short	0x0100
        /*028a*/ 	.byte	0x04
	.zero		1


	//   ....[25]....
        /*028c*/ 	.word	0x00000800
        /*0290*/ 	.word	0x000000ff
        /*0294*/ 	.word	0x00000160
        /*0298*/ 	.short	0x0100
        /*029a*/ 	.byte	0x04
	.zero		1


	//   ....[26]....
        /*029c*/ 	.word	0x00000810
        /*02a0*/ 	.word	0x000000ff
        /*02a4*/ 	.word	0x00000068
        /*02a8*/ 	.short	0x0100
        /*02aa*/ 	.byte	0x04
	.zero		1


	//   ....[27]....
        /*02ac*/ 	.word	0x00000820
        /*02b0*/ 	.word	0x000000ff
        /*02b4*/ 	.word	0x00000168
        /*02b8*/ 	.short	0x0100
        /*02ba*/ 	.byte	0x04
	.zero		1


	//   ....[28]....
        /*02bc*/ 	.word	0x00000830
        /*02c0*/ 	.word	0x000000ff
        /*02c4*/ 	.word	0x00000070
        /*02c8*/ 	.short	0x0100
        /*02ca*/ 	.byte	0x04
	.zero		1


	//   ....[29]....
        /*02cc*/ 	.word	0x00000840
        /*02d0*/ 	.word	0x000000ff
        /*02d4*/ 	.word	0x00000170
        /*02d8*/ 	.short	0x0100
        /*02da*/ 	.byte	0x04
	.zero		1


	//   ....[30]....
        /*02dc*/ 	.word	0x00000850
        /*02e0*/ 	.word	0x000000ff
        /*02e4*/ 	.word	0x00000078
        /*02e8*/ 	.short	0x0100
        /*02ea*/ 	.byte	0x04
	.zero		1


	//   ....[31]....
        /*02ec*/ 	.word	0x00000860
        /*02f0*/ 	.word	0x000000ff
        /*02f4*/ 	.word	0x00000178
        /*02f8*/ 	.short	0x0100
        /*02fa*/ 	.byte	0x04
	.zero		1


	//   ....[32]....
        /*02fc*/ 	.word	0x00000870
        /*0300*/ 	.word	0x000000ff
        /*0304*/ 	.word	0x00000080
        /*0308*/ 	.short	0x0100
        /*030a*/ 	.byte	0x04
	.zero		1


	//   ....[33]....
        /*030c*/ 	.word	0x00000880
        /*0310*/ 	.word	0x000000ff
        /*0314*/ 	.word	0x00000180
        /*0318*/ 	.short	0x0100
        /*031a*/ 	.byte	0x04
	.zero		1


	//   ....[34]....
        /*031c*/ 	.word	0x00000890
        /*0320*/ 	.word	0x000000ff
        /*0324*/ 	.word	0x00000088
        /*0328*/ 	.short	0x0100
        /*032a*/ 	.byte	0x04
	.zero		1


	//   ....[35]....
        /*032c*/ 	.word	0x000008a0
        /*0330*/ 	.word	0x000000ff
        /*0334*/ 	.word	0x00000188
        /*0338*/ 	.short	0x0100
        /*033a*/ 	.byte	0x04
	.zero		1


	//   ....[36]....
        /*033c*/ 	.word	0x000008b0
        /*0340*/ 	.word	0x000000ff
        /*0344*/ 	.word	0x00000090
        /*0348*/ 	.short	0x0100
        /*034a*/ 	.byte	0x04
	.zero		1


	//   ....[37]....
        /*034c*/ 	.word	0x000008c0
        /*0350*/ 	.word	0x000000ff
        /*0354*/ 	.word	0x00000190
        /*0358*/ 	.short	0x0100
        /*035a*/ 	.byte	0x04
	.zero		1


	//   ....[38]....
        /*035c*/ 	.word	0x000008d0
        /*0360*/ 	.word	0x000000ff
        /*0364*/ 	.word	0x00000098
        /*0368*/ 	.short	0x0100
        /*036a*/ 	.byte	0x04
	.zero		1


	//   ....[39]....
        /*036c*/ 	.word	0x000008e0
        /*0370*/ 	.word	0x000000ff
        /*0374*/ 	.word	0x00000198
        /*0378*/ 	.short	0x0100
        /*037a*/ 	.byte	0x04
	.zero		1


	//   ....[40]....
        /*037c*/ 	.word	0x000008f0
        /*0380*/ 	.word	0x000000ff
        /*0384*/ 	.word	0x000000a0
        /*0388*/ 	.short	0x0100
        /*038a*/ 	.byte	0x04
	.zero		1


	//   ....[41]....
        /*038c*/ 	.word	0x00000900
        /*0390*/ 	.word	0x000000ff
        /*0394*/ 	.word	0x000001a0
        /*0398*/ 	.short	0x0100
        /*039a*/ 	.byte	0x04
	.zero		1


	//   ....[42]....
        /*039c*/ 	.word	0x00000910
        /*03a0*/ 	.word	0x000000ff
        /*03a4*/ 	.word	0x000000a8
        /*03a8*/ 	.short	0x0100
        /*03aa*/ 	.byte	0x04
	.zero		1


	//   ....[43]....
        /*03ac*/ 	.word	0x00000920
        /*03b0*/ 	.word	0x000000ff
        /*03b4*/ 	.word	0x000001a8
        /*03b8*/ 	.short	0x0100
        /*03ba*/ 	.byte	0x04
	.zero		1


	//   ....[44]....
        /*03bc*/ 	.word	0x00000930
        /*03c0*/ 	.word	0x000000ff
        /*03c4*/ 	.word	0x000000b0
        /*03c8*/ 	.short	0x0100
        /*03ca*/ 	.byte	0x04
	.zero		1


	//   ....[45]....
        /*03cc*/ 	.word	0x00000940
        /*03d0*/ 	.word	0x000000ff
        /*03d4*/ 	.word	0x000001b0
        /*03d8*/ 	.short	0x0100
        /*03da*/ 	.byte	0x04
	.zero		1


	//   ....[46]....
        /*03dc*/ 	.word	0x00000950
        /*03e0*/ 	.word	0x000000ff
        /*03e4*/ 	.word	0x000000b8
        /*03e8*/ 	.short	0x0100
        /*03ea*/ 	.byte	0x04
	.zero		1


	//   ....[47]....
        /*03ec*/ 	.word	0x00000960
        /*03f0*/ 	.word	0x000000ff
        /*03f4*/ 	.word	0x000001b8
        /*03f8*/ 	.short	0x0100
        /*03fa*/ 	.byte	0x04
	.zero		1


	//   ....[48]....
        /*03fc*/ 	.word	0x00000970
        /*0400*/ 	.word	0x000000ff
        /*0404*/ 	.word	0x000000c0
        /*0408*/ 	.short	0x0100
        /*040a*/ 	.byte	0x04
	.zero		1


	//   ....[49]....
        /*040c*/ 	.word	0x00000980
        /*0410*/ 	.word	0x000000ff
        /*0414*/ 	.word	0x000001c0
        /*0418*/ 	.short	0x0100
        /*041a*/ 	.byte	0x04
	.zero		1


	//   ....[50]....
        /*041c*/ 	.word	0x00000990
        /*0420*/ 	.word	0x000000ff
        /*0424*/ 	.word	0x000000c8
        /*0428*/ 	.short	0x0100
        /*042a*/ 	.byte	0x04
	.zero		1


	//   ....[51]....
        /*042c*/ 	.word	0x000009a0
        /*0430*/ 	.word	0x000000ff
        /*0434*/ 	.word	0x000001c8
        /*0438*/ 	.short	0x0100
        /*043a*/ 	.byte	0x04
	.zero		1


	//   ....[52]....
        /*043c*/ 	.word	0x000009b0
        /*0440*/ 	.word	0x000000ff
        /*0444*/ 	.word	0x000000d0
        /*0448*/ 	.short	0x0100
        /*044a*/ 	.byte	0x04
	.zero		1


	//   ....[53]....
        /*044c*/ 	.word	0x000009c0
        /*0450*/ 	.word	0x000000ff
        /*0454*/ 	.word	0x000001d0
        /*0458*/ 	.short	0x0100
        /*045a*/ 	.byte	0x04
	.zero		1


	//   ....[54]....
        /*045c*/ 	.word	0x000009d0
        /*0460*/ 	.word	0x000000ff
        /*0464*/ 	.word	0x000000d8
        /*0468*/ 	.short	0x0100
        /*046a*/ 	.byte	0x04
	.zero		1


	//   ....[55]....
        /*046c*/ 	.word	0x000009e0
        /*0470*/ 	.word	0x000000ff
        /*0474*/ 	.word	0x000001d8
        /*0478*/ 	.short	0x0100
        /*047a*/ 	.byte	0x04
	.zero		1


	//   ....[56]....
        /*047c*/ 	.word	0x000009f0
        /*0480*/ 	.word	0x000000ff
        /*0484*/ 	.word	0x000000e0
        /*0488*/ 	.short	0x0100
        /*048a*/ 	.byte	0x04
	.zero		1


	//   ....[57]....
        /*048c*/ 	.word	0x00000a00
        /*0490*/ 	.word	0x000000ff
        /*0494*/ 	.word	0x000001e0
        /*0498*/ 	.short	0x0100
        /*049a*/ 	.byte	0x04
	.zero		1


	//   ....[58]....
        /*049c*/ 	.word	0x00000a10
        /*04a0*/ 	.word	0x000000ff
        /*04a4*/ 	.word	0x000000e8
        /*04a8*/ 	.short	0x0100
        /*04aa*/ 	.byte	0x04
	.zero		1


	//   ....[59]....
        /*04ac*/ 	.word	0x00000a20
        /*04b0*/ 	.word	0x000000ff
        /*04b4*/ 	.word	0x000001e8
        /*04b8*/ 	.short	0x0100
        /*04ba*/ 	.byte	0x04
	.zero		1


	//   ....[60]....
        /*04bc*/ 	.word	0x00000a30
        /*04c0*/ 	.word	0x000000ff
        /*04c4*/ 	.word	0x000000f0
        /*04c8*/ 	.short	0x0100
        /*04ca*/ 	.byte	0x04
	.zero		1


	//   ....[61]....
        /*04cc*/ 	.word	0x00000a40
        /*04d0*/ 	.word	0x000000ff
        /*04d4*/ 	.word	0x000001f0
        /*04d8*/ 	.short	0x0100
        /*04da*/ 	.byte	0x04
	.zero		1


	//   ....[62]....
        /*04dc*/ 	.word	0x00000a50
        /*04e0*/ 	.word	0x000000ff
        /*04e4*/ 	.word	0x000000f8
        /*04e8*/ 	.short	0x0100
        /*04ea*/ 	.byte	0x04
	.zero		1


	//   ....[63]....
        /*04ec*/ 	.word	0x00000a60
        /*04f0*/ 	.word	0x000000ff
        /*04f4*/ 	.word	0x000001f8
        /*04f8*/ 	.short	0x0100
        /*04fa*/ 	.byte	0x04
	.zero		1


	//   ....[64]....
        /*04fc*/ 	.word	0x00000b90
        /*0500*/ 	.word	0x000000ff
        /*0504*/ 	.word	0x00000200
        /*0508*/ 	.short	0x0100
        /*050a*/ 	.byte	0x04
	.zero		1


	//   ....[65]....
        /*050c*/ 	.word	0x00000ba0
        /*0510*/ 	.word	0x000000ff
        /*0514*/ 	.word	0x00000210
        /*0518*/ 	.short	0x0100
        /*051a*/ 	.byte	0x04
	.zero		1


	//   ....[66]....
        /*051c*/ 	.word	0x00000bb0
        /*0520*/ 	.word	0x000000ff
        /*0524*/ 	.word	0x00000208
        /*0528*/ 	.short	0x0100
        /*052a*/ 	.byte	0x04
	.zero		1


	//   ....[67]....
        /*052c*/ 	.word	0x00000bc0
        /*0530*/ 	.word	0x000000ff
        /*0534*/ 	.word	0x00000218
        /*0538*/ 	.short	0x0100
        /*053a*/ 	.byte	0x04
	.zero		1


	//   ....[68]....
        /*053c*/ 	.word	0x00000ca0
        /*0540*/ 	.word	0x000000ff
        /*0544*/ 	.word	0x00000220
        /*0548*/ 	.short	0x0100
        /*054a*/ 	.byte	0x06
	.zero		1


	//   ....[69]....
        /*054c*/ 	.word	0x00000cb0
        /*0550*/ 	.word	0x000000ff
        /*0554*/ 	.word	0x00000228
        /*0558*/ 	.short	0x0100
        /*055a*/ 	.byte	0x06
	.zero		1


	//   ....[70]....
        /*055c*/ 	.word	0x00000de0
        /*0560*/ 	.word	0x000000ff
        /*0564*/ 	.word	0x00000230
        /*0568*/ 	.short	0x0100
        /*056a*/ 	.byte	0x06
	.zero		1


	//   ....[71]....
        /*056c*/ 	.word	0x00000df0
        /*0570*/ 	.word	0x000000ff
        /*0574*/ 	.word	0x00000240
        /*0578*/ 	.short	0x0100
        /*057a*/ 	.byte	0x06
	.zero		1


	//   ....[72]....
        /*057c*/ 	.word	0x00000e00
        /*0580*/ 	.word	0x000000ff
        /*0584*/ 	.word	0x00000238
        /*0588*/ 	.short	0x0100
        /*058a*/ 	.byte	0x06
	.zero		1


	//   ....[73]....
        /*058c*/ 	.word	0x00000e10
        /*0590*/ 	.word	0x000000ff
        /*0594*/ 	.word	0x00000248
        /*0598*/ 	.short	0x0100
        /*059a*/ 	.byte	0x06
	.zero		1


	//   ....[74]....
        /*059c*/ 	.word	0x00000f30
        /*05a0*/ 	.word	0x000000ff
        /*05a4*/ 	.word	0x00000250
        /*05a8*/ 	.short	0x0100
        /*05aa*/ 	.byte	0x04
	.zero		1


	//   ....[75]....
        /*05ac*/ 	.word	0x00000f40
        /*05b0*/ 	.word	0x000000ff
        /*05b4*/ 	.word	0x00000270
        /*05b8*/ 	.short	0x0100
        /*05ba*/ 	.byte	0x04
	.zero		1


	//   ....[76]....
        /*05bc*/ 	.word	0x00000f50
        /*05c0*/ 	.word	0x000000ff
        /*05c4*/ 	.word	0x00000258
        /*05c8*/ 	.short	0x0100
        /*05ca*/ 	.byte	0x04
	.zero		1


	//   ....[77]....
        /*05cc*/ 	.word	0x00000f60
        /*05d0*/ 	.word	0x000000ff
        /*05d4*/ 	.word	0x00000278
        /*05d8*/ 	.short	0x0100
        /*05da*/ 	.byte	0x04
	.zero		1


	//   ....[78]....
        /*05dc*/ 	.word	0x00000f70
        /*05e0*/ 	.word	0x000000ff
        /*05e4*/ 	.word	0x00000260
        /*05e8*/ 	.short	0x0100
        /*05ea*/ 	.byte	0x04
	.zero		1


	//   ....[79]....
        /*05ec*/ 	.word	0x00000f80
        /*05f0*/ 	.word	0x000000ff
        /*05f4*/ 	.word	0x00000280
        /*05f8*/ 	.short	0x0100
        /*05fa*/ 	.byte	0x04
	.zero		1


	//   ....[80]....
        /*05fc*/ 	.word	0x00000f90
        /*0600*/ 	.word	0x000000ff
        /*0604*/ 	.word	0x00000268
        /*0608*/ 	.short	0x0100
        /*060a*/ 	.byte	0x04
	.zero		1


	//   ....[81]....
        /*060c*/ 	.word	0x00000fa0
        /*0610*/ 	.word	0x000000ff
        /*0614*/ 	.word	0x00000288
        /*0618*/ 	.short	0x0100
        /*061a*/ 	.byte	0x04
	.zero		1


	//   ....[82]....
        /*061c*/ 	.word	0x00001090
        /*0620*/ 	.word	0x000000ff
        /*0624*/ 	.word	0x00000290
        /*0628*/ 	.short	0x0100
        /*062a*/ 	.byte	0x04
	.zero		1


	//   ....[83]....
        /*062c*/ 	.word	0x000010a0
        /*0630*/ 	.word	0x000000ff
        /*0634*/ 	.word	0x000002a0
        /*0638*/ 	.short	0x0100
        /*063a*/ 	.byte	0x04
	.zero		1


	//   ....[84]....
        /*063c*/ 	.word	0x000010b0
        /*0640*/ 	.word	0x000000ff
        /*0644*/ 	.word	0x00000298
        /*0648*/ 	.short	0x0100
        /*064a*/ 	.byte	0x04
	.zero		1


	//   ....[85]....
        /*064c*/ 	.word	0x000010c0
        /*0650*/ 	.word	0x000000ff
        /*0654*/ 	.word	0x000002a8
        /*0658*/ 	.short	0x0100
        /*065a*/ 	.byte	0x04
	.zero		1


	//   ....[86]....
        /*065c*/ 	.word	0x000011c0
        /*0660*/ 	.word	0x000000ff
        /*0664*/ 	.word	0x000002b0
        /*0668*/ 	.short	0x0100
        /*066a*/ 	.byte	0x06
	.zero		1


	//   ....[87]....
        /*066c*/ 	.word	0x00001d60
        /*0670*/ 	.word	0x00000000
        /*0674*/ 	.word	0x000002a0
        /*0678*/ 	.short	0x010a
        /*067a*/ 	.byte	0xff
	.zero		1


	//   ....[88]....
        /*067c*/ 	.word	0x00001d80
        /*0680*/ 	.word	0x00000000
        /*0684*/ 	.word	0x00000290
        /*0688*/ 	.short	0x0101
        /*068a*/ 	.byte	0xff
	.zero		1


	//   ....[89]....
        /*068c*/ 	.word	0x00001e30
        /*0690*/ 	.word	0x000000ff
        /*0694*/ 	.word	0x00000100
        /*0698*/ 	.short	0x010a
        /*069a*/ 	.byte	0x04
	.zero		1


	//   ....[90]....
        /*069c*/ 	.word	0x00001f00
        /*06a0*/ 	.word	0x000000ff
        /*06a4*/ 	.word	0x00000100
        /*06a8*/ 	.short	0x010a
        /*06aa*/ 	.byte	0x21
	.zero		1


	//   ....[91]....
        /*06ac*/ 	.word	0x000020b0
        /*06b0*/ 	.word	0x000000ff
        /*06b4*/ 	.word	0x00000100
        /*06b8*/ 	.short	0x010a
        /*06ba*/ 	.byte	0x05
	.zero		1


	//   ....[92]....
        /*06bc*/ 	.word	0x000021c0
        /*06c0*/ 	.word	0x000000ff
        /*06c4*/ 	.word	0x00000228
        /*06c8*/ 	.short	0x0101
        /*06ca*/ 	.byte	0x0d
	.zero		1


	//   ....[93]....
        /*06cc*/ 	.word	0x000021e0
        /*06d0*/ 	.word	0x000000ff
        /*06d4*/ 	.word	0x00000100
        /*06d8*/ 	.short	0x010a
        /*06da*/ 	.byte	0x04
	.zero		1


	//   ....[94]....
        /*06dc*/ 	.word	0x00002260
        /*06e0*/ 	.word	0x000000ff
        /*06e4*/ 	.word	0x00000100
        /*06e8*/ 	.short	0x010a
        /*06ea*/ 	.byte	0x11
	.zero		1


	//   ....[95]....
        /*06ec*/ 	.word	0x00002400
        /*06f0*/ 	.word	0x000000ff
        /*06f4*/ 	.word	0x00000100
        /*06f8*/ 	.short	0x010a
        /*06fa*/ 	.byte	0x05
	.zero		1


	//   ....[96]....
        /*06fc*/ 	.word	0x00002540
        /*0700*/ 	.word	0x00000003
        /*0704*/ 	.word	0x00000230
        /*0708*/ 	.short	0x010a
        /*070a*/ 	.byte	0xff
	.zero		1


	//   ....[97]....
        /*070c*/ 	.word	0x00002690
        /*0710*/ 	.word	0x00000000
        /*0714*/ 	.word	0x00000000
        /*0718*/ 	.short	0x0101
        /*071a*/ 	.byte	0xff
	.zero		1


	//   ....[98]....
        /*071c*/ 	.word	0x00002c30
        /*0720*/ 	.word	0x000000ff
        /*0724*/ 	.word	0x00000000
        /*0728*/ 	.short	0x010a
        /*072a*/ 	.byte	0x04
	.zero		1


	//   ....[99]....
        /*072c*/ 	.word	0x00002cc0
        /*0730*/ 	.word	0x000000ff
        /*0734*/ 	.word	0x00000000
        /*0738*/ 	.short	0x010a
        /*073a*/ 	.byte	0x05
	.zero		1


	//   ....[100]....
        /*073c*/ 	.word	0x00002d50
        /*0740*/ 	.word	0x000000ff
        /*0744*/ 	.word	0x00000000
        /*0748*/ 	.short	0x010a
        /*074a*/ 	.byte	0x05
	.zero		1


	//   ....[101]....
        /*074c*/ 	.word	0x00002de0
        /*0750*/ 	.word	0x000000ff
        /*0754*/ 	.word	0x00000000
        /*0758*/ 	.short	0x010a
        /*075a*/ 	.byte	0x05
	.zero		1


	//   ....[102]....
        /*075c*/ 	.word	0x00002e70
        /*0760*/ 	.word	0x000000ff
        /*0764*/ 	.word	0x00000000
        /*0768*/ 	.short	0x010a
        /*076a*/ 	.byte	0x05
	.zero		1


	//   ....[103]....
        /*076c*/ 	.word	0x00002f00
        /*0770*/ 	.word	0x000000ff
        /*0774*/ 	.word	0x00000000
        /*0778*/ 	.short	0x010a
        /*077a*/ 	.byte	0x05
	.zero		1


	//   ....[104]....
        /*077c*/ 	.word	0x00002f90
        /*0780*/ 	.word	0x000000ff
        /*0784*/ 	.word	0x00000000
        /*0788*/ 	.short	0x010a
        /*078a*/ 	.byte	0x05
	.zero		1


	//   ....[105]....
        /*078c*/ 	.word	0x00003020
        /*0790*/ 	.word	0x000000ff
        /*0794*/ 	.word	0x00000000
        /*0798*/ 	.short	0x010a
        /*079a*/ 	.byte	0x05
	.zero		1


	//   ....[106]....
        /*079c*/ 	.word	0x000030b0
        /*07a0*/ 	.word	0x000000ff
        /*07a4*/ 	.word	0x00000000
        /*07a8*/ 	.short	0x010a
        /*07aa*/ 	.byte	0x05
	.zero		1


	//   ....[107]....
        /*07ac*/ 	.word	0x00003140
        /*07b0*/ 	.word	0x000000ff
        /*07b4*/ 	.word	0x00000000
        /*07b8*/ 	.short	0x010a
        /*07ba*/ 	.byte	0x05
	.zero		1


	//   ....[108]....
        /*07bc*/ 	.word	0x000031d0
        /*07c0*/ 	.word	0x000000ff
        /*07c4*/ 	.word	0x00000000
        /*07c8*/ 	.short	0x010a
        /*07ca*/ 	.byte	0x05
	.zero		1


	//   ....[109]....
        /*07cc*/ 	.word	0x00003260
        /*07d0*/ 	.word	0x000000ff
        /*07d4*/ 	.word	0x00000000
        /*07d8*/ 	.short	0x010a
        /*07da*/ 	.byte	0x05
	.zero		1


	//   ....[110]....
        /*07dc*/ 	.word	0x000032f0
        /*07e0*/ 	.word	0x000000ff
        /*07e4*/ 	.word	0x00000000
        /*07e8*/ 	.short	0x010a
        /*07ea*/ 	.byte	0x05
	.zero		1


	//   ....[111]....
        /*07ec*/ 	.word	0x00003380
        /*07f0*/ 	.word	0x000000ff
        /*07f4*/ 	.word	0x00000000
        /*07f8*/ 	.short	0x010a
        /*07fa*/ 	.byte	0x05
	.zero		1


	//   ....[112]....
        /*07fc*/ 	.word	0x00003410
        /*0800*/ 	.word	0x000000ff
        /*0804*/ 	.word	0x00000000
        /*0808*/ 	.short	0x010a
        /*080a*/ 	.byte	0x05
	.zero		1


	//   ....[113]....
        /*080c*/ 	.word	0x000034a0
        /*0810*/ 	.word	0x000000ff
        /*0814*/ 	.word	0x00000000
        /*0818*/ 	.short	0x010a
        /*081a*/ 	.byte	0x05
	.zero		1


	//   ....[114]....
        /*081c*/ 	.word	0x00003530
        /*0820*/ 	.word	0x000000ff
        /*0824*/ 	.word	0x00000000
        /*0828*/ 	.short	0x010a
        /*082a*/ 	.byte	0x05
	.zero		1


	//   ....[115]....
        /*082c*/ 	.word	0x000035c0
        /*0830*/ 	.word	0x000000ff
        /*0834*/ 	.word	0x00000000
        /*0838*/ 	.short	0x010a
        /*083a*/ 	.byte	0x05
	.zero		1


	//   ....[116]....
        /*083c*/ 	.word	0x00003650
        /*0840*/ 	.word	0x000000ff
        /*0844*/ 	.word	0x00000000
        /*0848*/ 	.short	0x010a
        /*084a*/ 	.byte	0x05
	.zero		1


	//   ....[117]....
        /*084c*/ 	.word	0x000036e0
        /*0850*/ 	.word	0x000000ff
        /*0854*/ 	.word	0x00000000
        /*0858*/ 	.short	0x010a
        /*085a*/ 	.byte	0x05
	.zero		1


	//   ....[118]....
        /*085c*/ 	.word	0x00003770
        /*0860*/ 	.word	0x000000ff
        /*0864*/ 	.word	0x00000000
        /*0868*/ 	.short	0x010a
        /*086a*/ 	.byte	0x05
	.zero		1


	//   ....[119]....
        /*086c*/ 	.word	0x00003800
        /*0870*/ 	.word	0x000000ff
        /*0874*/ 	.word	0x00000000
        /*0878*/ 	.short	0x010a
        /*087a*/ 	.byte	0x05
	.zero		1


	//   ....[120]....
        /*087c*/ 	.word	0x00003890
        /*0880*/ 	.word	0x000000ff
        /*0884*/ 	.word	0x00000000
        /*0888*/ 	.short	0x010a
        /*088a*/ 	.byte	0x05
	.zero		1


	//   ....[121]....
        /*088c*/ 	.word	0x00003920
        /*0890*/ 	.word	0x000000ff
        /*0894*/ 	.word	0x00000000
        /*0898*/ 	.short	0x010a
        /*089a*/ 	.byte	0x05
	.zero		1


	//   ....[122]....
        /*089c*/ 	.word	0x000039b0
        /*08a0*/ 	.word	0x000000ff
        /*08a4*/ 	.word	0x00000000
        /*08a8*/ 	.short	0x010a
        /*08aa*/ 	.byte	0x05
	.zero		1


	//   ....[123]....
        /*08ac*/ 	.word	0x00003a40
        /*08b0*/ 	.word	0x000000ff
        /*08b4*/ 	.word	0x00000000
        /*08b8*/ 	.short	0x010a
        /*08ba*/ 	.byte	0x05
	.zero		1


	//   ....[124]....
        /*08bc*/ 	.word	0x00003ad0
        /*08c0*/ 	.word	0x000000ff
        /*08c4*/ 	.word	0x00000000
        /*08c8*/ 	.short	0x010a
        /*08ca*/ 	.byte	0x05
	.zero		1


	//   ....[125]....
        /*08cc*/ 	.word	0x00003b60
        /*08d0*/ 	.word	0x000000ff
        /*08d4*/ 	.word	0x00000000
        /*08d8*/ 	.short	0x010a
        /*08da*/ 	.byte	0x05
	.zero		1


	//   ....[126]....
        /*08dc*/ 	.word	0x00003bf0
        /*08e0*/ 	.word	0x000000ff
        /*08e4*/ 	.word	0x00000000
        /*08e8*/ 	.short	0x010a
        /*08ea*/ 	.byte	0x05
	.zero		1


	//   ....[127]....
        /*08ec*/ 	.word	0x00003c80
        /*08f0*/ 	.word	0x000000ff
        /*08f4*/ 	.word	0x00000000
        /*08f8*/ 	.short	0x010a
        /*08fa*/ 	.byte	0x05
	.zero		1


	//   ....[128]....
        /*08fc*/ 	.word	0x00003d10
        /*0900*/ 	.word	0x000000ff
        /*0904*/ 	.word	0x00000000
        /*0908*/ 	.short	0x010a
        /*090a*/ 	.byte	0x05
	.zero		1


	//   ....[129]....
        /*090c*/ 	.word	0x00003db0
        /*0910*/ 	.word	0x00000000
        /*0914*/ 	.word	0x00000000
        /*0918*/ 	.short	0x010a
        /*091a*/ 	.byte	0xff
	.zero		1


	//   ....[130]....
        /*091c*/ 	.word	0x00003ed0
        /*0920*/ 	.word	0x00000002
        /*0924*/ 	.word	0x00000290
        /*0928*/ 	.short	0x010a
        /*092a*/ 	.byte	0xff
	.zero		1


	//   ....[131]....
        /*092c*/ 	.word	0x00003f30
        /*0930*/ 	.word	0x00000004
        /*0934*/ 	.word	0x00000000
        /*0938*/ 	.short	0x0101
        /*093a*/ 	.byte	0xff
	.zero		1


	//   ....[132]....
        /*093c*/ 	.word	0x00003f50
        /*0940*/ 	.word	0x000000ff
        /*0944*/ 	.word	0x00000240
        /*0948*/ 	.short	0x010a
        /*094a*/ 	.byte	0x04
	.zero		1


	//   ....[133]....
        /*094c*/ 	.word	0x00004070
        /*0950*/ 	.word	0x00000002
        /*0954*/ 	.word	0x00000230
        /*0958*/ 	.short	0x010a
        /*095a*/ 	.byte	0xff
	.zero		1


	//   ....[134]....
        /*095c*/ 	.word	0x00004180
        /*0960*/ 	.word	0x00000002
        /*0964*/ 	.word	0x00000000
        /*0968*/ 	.short	0x0101
        /*096a*/ 	.byte	0xff
	.zero		1


	//   ....[135]....
        /*096c*/ 	.word	0x00004210
        /*0970*/ 	.word	0x000000ff
        /*0974*/ 	.word	0x00000240
        /*0978*/ 	.short	0x0106
        /*097a*/ 	.byte	0x04
	.zero		1


	//   ....[136]....
        /*097c*/ 	.word	0x00004230
        /*0980*/ 	.word	0x000000ff
        /*0984*/ 	.word	0x00000240
        /*0988*/ 	.short	0x010a
        /*098a*/ 	.byte	0x04
	.zero		1


	//   ....[137]....
        /*098c*/ 	.word	0x000042c0
        /*0990*/ 	.word	0x000000ff
        /*0994*/ 	.word	0x00000240
        /*0998*/ 	.short	0x0106
        /*099a*/ 	.byte	0x07
	.zero		1


	//   ....[138]....
        /*099c*/ 	.word	0x00004300
        /*09a0*/ 	.word	0x00000000
        /*09a4*/ 	.word	0x00000240
        /*09a8*/ 	.short	0x010a
        /*09aa*/ 	.byte	0xff
	.zero		1


	//   ....[139]....
        /*09ac*/ 	.word	0x00004540
        /*09b0*/ 	.word	0x000000ff
        /*09b4*/ 	.word	0x00000008
        /*09b8*/ 	.short	0x010a
        /*09ba*/ 	.byte	0x05
	.zero		1


	//   ....[140]....
        /*09bc*/ 	.word	0x00004560
        /*09c0*/ 	.word	0x000000ff
        /*09c4*/ 	.word	0x00000008
        /*09c8*/ 	.short	0x010a
        /*09ca*/ 	.byte	0x05
	.zero		1


	//   ....[141]....
        /*09cc*/ 	.word	0x000046f0
        /*09d0*/ 	.word	0x000000ff
        /*09d4*/ 	.word	0x00000008
        /*09d8*/ 	.short	0x010a
        /*09da*/ 	.byte	0x05
	.zero		1


	//   ....[142]....
        /*09dc*/ 	.word	0x00004710
        /*09e0*/ 	.word	0x000000ff
        /*09e4*/ 	.word	0x00000008
        /*09e8*/ 	.short	0x010a
        /*09ea*/ 	.byte	0x05
	.zero		1


	//   ....[143]....
        /*09ec*/ 	.word	0x000047d0
        /*09f0*/ 	.word	0x000000ff
        /*09f4*/ 	.word	0x00000000
        /*09f8*/ 	.short	0x0101
        /*09fa*/ 	.byte	0x04
	.zero		1


	//   ....[144]....
        /*09fc*/ 	.word	0x00004ab0
        /*0a00*/ 	.word	0x00000000
        /*0a04*/ 	.word	0x00000230
        /*0a08*/ 	.short	0x010a
        /*0a0a*/ 	.byte	0xff
	.zero		1


	//   ....[145]....
        /*0a0c*/ 	.word	0x00004b70
        /*0a10*/ 	.word	0x00000000
        /*0a14*/ 	.word	0x00000000
        /*0a18*/ 	.short	0x0101
        /*0a1a*/ 	.byte	0xff
	.zero		1


	//   ....[146]....
        /*0a1c*/ 	.word	0x00004c20
        /*0a20*/ 	.word	0x000000ff
        /*0a24*/ 	.word	0x00000000
        /*0a28*/ 	.short	0x010a
        /*0a2a*/ 	.byte	0x04
	.zero		1


	//   ....[147]....
        /*0a2c*/ 	.word	0x00004c30
        /*0a30*/ 	.word	0x000000ff
        /*0a34*/ 	.word	0x00000270
        /*0a38*/ 	.short	0x010a
        /*0a3a*/ 	.byte	0x13
	.zero		1


	//   ....[148]....
        /*0a3c*/ 	.word	0x00004cf0
        /*0a40*/ 	.word	0x000000ff
        /*0a44*/ 	.word	0x00000000
        /*0a48*/ 	.short	0x010a
        /*0a4a*/ 	.byte	0x06
	.zero		1


	//   ....[149]....
        /*0a4c*/ 	.word	0x00004e10
        /*0a50*/ 	.word	0x000000ff
        /*0a54*/ 	.word	0x00000000
        /*0a58*/ 	.short	0x010a
        /*0a5a*/ 	.byte	0x04
	.zero		1


	//   ....[150]....
        /*0a5c*/ 	.word	0x00005030
        /*0a60*/ 	.word	0x000000ff
        /*0a64*/ 	.word	0x00000000
        /*0a68*/ 	.short	0x010a
        /*0a6a*/ 	.byte	0x04
	.zero		1


	//   ....[151]....
        /*0a6c*/ 	.word	0x000050c0
        /*0a70*/ 	.word	0x000000ff
        /*0a74*/ 	.word	0x00000000
        /*0a78*/ 	.short	0x010a
        /*0a7a*/ 	.byte	0x05
	.zero		1


	//   ....[152]....
        /*0a7c*/ 	.word	0x00005150
        /*0a80*/ 	.word	0x000000ff
        /*0a84*/ 	.word	0x00000000
        /*0a88*/ 	.short	0x010a
        /*0a8a*/ 	.byte	0x05
	.zero		1


	//   ....[153]....
        /*0a8c*/ 	.word	0x000051f0
        /*0a90*/ 	.word	0x00000000
        /*0a94*/ 	.word	0x00000000
        /*0a98*/ 	.short	0x010a
        /*0a9a*/ 	.byte	0xff
	.zero		1


	//   ....[154]....
        /*0a9c*/ 	.word	0x00005230
        /*0aa0*/ 	.word	0x00000000
        /*0aa4*/ 	.word	0x00000000
        /*0aa8*/ 	.short	0x010a
        /*0aaa*/ 	.byte	0xff
	.zero		1


	//   ....[155]....
        /*0aac*/ 	.word	0x000052a0
        /*0ab0*/ 	.word	0x000000ff
        /*0ab4*/ 	.word	0x00000000
        /*0ab8*/ 	.short	0x0101
        /*0aba*/ 	.byte	0x04
	.zero		1


	//   ....[156]....
        /*0abc*/ 	.word	0x000052e0
        /*0ac0*/ 	.word	0x000000ff
        /*0ac4*/ 	.word	0x000002b0
        /*0ac8*/ 	.short	0x010a
        /*0aca*/ 	.byte	0x0d
	.zero		1


	//   ....[157]....
        /*0acc*/ 	.word	0x00005330
        /*0ad0*/ 	.word	0x000000ff
        /*0ad4*/ 	.word	0x00000000
        /*0ad8*/ 	.short	0x0101
        /*0ada*/ 	.byte	0x04
	.zero		1


	//   ....[158]....
        /*0adc*/ 	.word	0x000057c0
        /*0ae0*/ 	.word	0x0000000c
        /*0ae4*/ 	.word	0x00000230
        /*0ae8*/ 	.short	0x010a
        /*0aea*/ 	.byte	0xff
	.zero		1


	//   ....[159]....
        /*0aec*/ 	.word	0x00005930
        /*0af0*/ 	.word	0x00000000
        /*0af4*/ 	.word	0x00000000
        /*0af8*/ 	.short	0x0101
        /*0afa*/ 	.byte	0xff
	.zero		1


	//   ....[160]....
        /*0afc*/ 	.word	0x00005dc0
        /*0b00*/ 	.word	0x000000ff
        /*0b04*/ 	.word	0x00000228
        /*0b08*/ 	.short	0x010a
        /*0b0a*/ 	.byte	0x15
	.zero		1


	//   ....[161]....
        /*0b0c*/ 	.word	0x00005f40
        /*0b10*/ 	.word	0x000000ff
        /*0b14*/ 	.word	0x00000210
        /*0b18*/ 	.short	0x010a
        /*0b1a*/ 	.byte	0x15
	.zero		1


	//   ....[162]....
        /*0b1c*/ 	.word	0x000060b0
        /*0b20*/ 	.word	0x000000ff
        /*0b24*/ 	.word	0x00000200
        /*0b28*/ 	.short	0x010b
        /*0b2a*/ 	.byte	0x15
	.zero		1


	//   ....[163]....
        /*0b2c*/ 	.word	0x000060c0
        /*0b30*/ 	.word	0x000000ff
        /*0b34*/ 	.word	0x00000000
        /*0b38*/ 	.short	0x0101
        /*0b3a*/ 	.byte	0x22
	.zero		1


	//   ....[164]....
        /*0b3c*/ 	.word	0x000060d0
        /*0b40*/ 	.word	0x000000ff
        /*0b44*/ 	.word	0x00000218
        /*0b48*/ 	.short	0x010a
        /*0b4a*/ 	.byte	0x15
	.zero		1


	//   ....[165]....
        /*0b4c*/ 	.word	0x000062b0
        /*0b50*/ 	.word	0x000000ff
        /*0b54*/ 	.word	0x00000208
        /*0b58*/ 	.short	0x010b
        /*0b5a*/ 	.byte	0x15
	.zero		1


	//   ....[166]....
        /*0b5c*/ 	.word	0x000062c0
        /*0b60*/ 	.word	0x000000ff
        /*0b64*/ 	.word	0x00000000
        /*0b68*/ 	.short	0x0101
        /*0b6a*/ 	.byte	0x21
	.zero		1


	//   ....[167]....
        /*0b6c*/ 	.word	0x000062f0
        /*0b70*/ 	.word	0x000000ff
        /*0b74*/ 	.word	0x00000210
        /*0b78*/ 	.short	0x010a
        /*0b7a*/ 	.byte	0x15
	.zero		1


	//   ....[168]....
        /*0b7c*/ 	.word	0x00006330
        /*0b80*/ 	.word	0x00000000
        /*0b84*/ 	.word	0x00000218
        /*0b88*/ 	.short	0x010a
        /*0b8a*/ 	.byte	0xff
	.zero		1


	//   ....[169]....
        /*0b8c*/ 	.word	0x00006640
        /*0b90*/ 	.word	0x00000003
        /*0b94*/ 	.word	0x00000230
        /*0b98*/ 	.short	0x010a
        /*0b9a*/ 	.byte	0xff
	.zero		1


	//   ....[170]....
        /*0b9c*/ 	.word	0x000067c0
        /*0ba0*/ 	.word	0x00000000
        /*0ba4*/ 	.word	0x00000000
        /*0ba8*/ 	.short	0x0101
        /*0baa*/ 	.byte	0xff
	.zero		1


	//   ....[171]....
        /*0bac*/ 	.word	0x00007310
        /*0bb0*/ 	.word	0x00000003
        /*0bb4*/ 	.word	0x00000200
        /*0bb8*/ 	.short	0x010a
        /*0bba*/ 	.byte	0xff
	.zero		1


	//   ....[172]....
        /*0bbc*/ 	.word	0x00007350
        /*0bc0*/ 	.word	0x000000a1
        /*0bc4*/ 	.word	0x00000250
        /*0bc8*/ 	.short	0x010a
        /*0bca*/ 	.byte	0xff
	.zero		1


	//   ....[173]....
        /*0bcc*/ 	.word	0x00007490
        /*0bd0*/ 	.word	0x00000003
        /*0bd4*/ 	.word	0x00000200
        /*0bd8*/ 	.short	0x010a
        /*0bda*/ 	.byte	0xff
	.zero		1


	//   ....[174]....
        /*0bdc*/ 	.word	0x000075c0
        /*0be0*/ 	.word	0x00000000
        /*0be4*/ 	.word	0x00000000
        /*0be8*/ 	.short	0x0101
        /*0bea*/ 	.byte	0xff
	.zero		1


	//   ....[175]....
        /*0bec*/ 	.word	0x00007640
        /*0bf0*/ 	.word	0x000000a1
        /*0bf4*/ 	.word	0x00000250
        /*0bf8*/ 	.short	0x010a
        /*0bfa*/ 	.byte	0xff
	.zero		1


	//   ....[176]....
        /*0bfc*/ 	.word	0x000089f0
        /*0c00*/ 	.word	0x000000c5
        /*0c04*/ 	.word	0x00000200
        /*0c08*/ 	.short	0x010a
        /*0c0a*/ 	.byte	0xff
	.zero		1


	//   ....[177]....
        /*0c0c*/ 	.word	0x00008ad0
        /*0c10*/ 	.word	0x000000c5
        /*0c14*/ 	.word	0x00000200
        /*0c18*/ 	.short	0x010a
        /*0c1a*/ 	.byte	0xff
	.zero		1


	//   ....[178]....
        /*0c1c*/ 	.word	0x00008c00
        /*0c20*/ 	.word	0x00000000
        /*0c24*/ 	.word	0x00000000
        /*0c28*/ 	.short	0x0101
        /*0c2a*/ 	.byte	0xff
	.zero		1


	//   ....[179]....
        /*0c2c*/ 	.word	0x00009030
        /*0c30*/ 	.word	0x000000a1
        /*0c34*/ 	.word	0x00000000
        /*0c38*/ 	.short	0x0101
        /*0c3a*/ 	.byte	0xff
	.zero		1


	//   ....[180]....
        /*0c3c*/ 	.word	0x0000a090
        /*0c40*/ 	.word	0x00000000
        /*0c44*/ 	.word	0x000002a0
        /*0c48*/ 	.short	0x010a
        /*0c4a*/ 	.byte	0xff
	.zero		1


	//   ....[181]....
        /*0c4c*/ 	.word	0x0000a0f0
        /*0c50*/ 	.word	0x00000000
        /*0c54*/ 	.word	0x00000100
        /*0c58*/ 	.short	0x010a
        /*0c5a*/ 	.byte	0xff
	.zero		1


	//   ....[182]....
        /*0c5c*/ 	.word	0x0000a150
        /*0c60*/ 	.word	0x00000000
        /*0c64*/ 	.word	0x00000100
        /*0c68*/ 	.short	0x010a
        /*0c6a*/ 	.byte	0xff
	.zero		1


	//   ....[183]....
        /*0c6c*/ 	.word	0x0000a1a0
        /*0c70*/ 	.word	0x00000003
        /*0c74*/ 	.word	0x00000230
        /*0c78*/ 	.short	0x010a
        /*0c7a*/ 	.byte	0xff
	.zero		1


	//   ....[184]....
        /*0c7c*/ 	.word	0x0000a200
        /*0c80*/ 	.word	0x00000000
        /*0c84*/ 	.word	0x00000000
        /*0c88*/ 	.short	0x010a
        /*0c8a*/ 	.byte	0xff
	.zero		1


	//   ....[185]....
        /*0c8c*/ 	.word	0x0000a260
        /*0c90*/ 	.word	0x00000000
        /*0c94*/ 	.word	0x00000000
        /*0c98*/ 	.short	0x010a
        /*0c9a*/ 	.byte	0xff
	.zero		1


	//   ....[186]....
        /*0c9c*/ 	.word	0x0000a2c0
        /*0ca0*/ 	.word	0x00000000
        /*0ca4*/ 	.word	0x00000000
        /*0ca8*/ 	.short	0x010a
        /*0caa*/ 	.byte	0xff
	.zero		1


	//   ....[187]....
        /*0cac*/ 	.word	0x0000a320
        /*0cb0*/ 	.word	0x00000000
        /*0cb4*/ 	.word	0x00000000
        /*0cb8*/ 	.short	0x010a
        /*0cba*/ 	.byte	0xff
	.zero		1


	//   ....[188]....
        /*0cbc*/ 	.word	0x0000a380
        /*0cc0*/ 	.word	0x00000000
        /*0cc4*/ 	.word	0x00000000
        /*0cc8*/ 	.short	0x010a
        /*0cca*/ 	.byte	0xff
	.zero		1


	//   ....[189]....
        /*0ccc*/ 	.word	0x0000a3e0
        /*0cd0*/ 	.word	0x00000000
        /*0cd4*/ 	.word	0x00000000
        /*0cd8*/ 	.short	0x010a
        /*0cda*/ 	.byte	0xff
	.zero		1


	//   ....[190]....
        /*0cdc*/ 	.word	0x0000a440
        /*0ce0*/ 	.word	0x00000000
        /*0ce4*/ 	.word	0x00000000
        /*0ce8*/ 	.short	0x010a
        /*0cea*/ 	.byte	0xff
	.zero		1


	//   ....[191]....
        /*0cec*/ 	.word	0x0000a4a0
        /*0cf0*/ 	.word	0x00000000
        /*0cf4*/ 	.word	0x00000000
        /*0cf8*/ 	.short	0x010a
        /*0cfa*/ 	.byte	0xff
	.zero		1


	//   ....[192]....
        /*0cfc*/ 	.word	0x0000a500
        /*0d00*/ 	.word	0x00000000
        /*0d04*/ 	.word	0x00000000
        /*0d08*/ 	.short	0x010a
        /*0d0a*/ 	.byte	0xff
	.zero		1


	//   ....[193]....
        /*0d0c*/ 	.word	0x0000a560
        /*0d10*/ 	.word	0x00000000
        /*0d14*/ 	.word	0x00000000
        /*0d18*/ 	.short	0x010a
        /*0d1a*/ 	.byte	0xff
	.zero		1


	//   ....[194]....
        /*0d1c*/ 	.word	0x0000a5c0
        /*0d20*/ 	.word	0x00000000
        /*0d24*/ 	.word	0x00000000
        /*0d28*/ 	.short	0x010a
        /*0d2a*/ 	.byte	0xff
	.zero		1


	//   ....[195]....
        /*0d2c*/ 	.word	0x0000a620
        /*0d30*/ 	.word	0x00000000
        /*0d34*/ 	.word	0x00000000
        /*0d38*/ 	.short	0x010a
        /*0d3a*/ 	.byte	0xff
	.zero		1


	//   ....[196]....
        /*0d3c*/ 	.word	0x0000a680
        /*0d40*/ 	.word	0x00000000
        /*0d44*/ 	.word	0x00000000
        /*0d48*/ 	.short	0x010a
        /*0d4a*/ 	.byte	0xff
	.zero		1


	//   ....[197]....
        /*0d4c*/ 	.word	0x0000a6e0
        /*0d50*/ 	.word	0x00000000
        /*0d54*/ 	.word	0x00000000
        /*0d58*/ 	.short	0x010a
        /*0d5a*/ 	.byte	0xff
	.zero		1


	//   ....[198]....
        /*0d5c*/ 	.word	0x0000a740
        /*0d60*/ 	.word	0x00000000
        /*0d64*/ 	.word	0x00000000
        /*0d68*/ 	.short	0x010a
        /*0d6a*/ 	.byte	0xff
	.zero		1


	//   ....[199]....
        /*0d6c*/ 	.word	0x0000a7a0
        /*0d70*/ 	.word	0x00000000
        /*0d74*/ 	.word	0x00000000
        /*0d78*/ 	.short	0x010a
        /*0d7a*/ 	.byte	0xff
	.zero		1


	//   ....[200]....
        /*0d7c*/ 	.word	0x0000a800
        /*0d80*/ 	.word	0x00000000
        /*0d84*/ 	.word	0x00000000
        /*0d88*/ 	.short	0x010a
        /*0d8a*/ 	.byte	0xff
	.zero		1


	//   ....[201]....
        /*0d8c*/ 	.word	0x0000a860
        /*0d90*/ 	.word	0x00000000
        /*0d94*/ 	.word	0x00000000
        /*0d98*/ 	.short	0x010a
        /*0d9a*/ 	.byte	0xff
	.zero		1


	//   ....[202]....
        /*0d9c*/ 	.word	0x0000a8c0
        /*0da0*/ 	.word	0x00000000
        /*0da4*/ 	.word	0x00000000
        /*0da8*/ 	.short	0x010a
        /*0daa*/ 	.byte	0xff
	.zero		1


	//   ....[203]....
        /*0dac*/ 	.word	0x0000a920
        /*0db0*/ 	.word	0x00000000
        /*0db4*/ 	.word	0x00000000
        /*0db8*/ 	.short	0x010a
        /*0dba*/ 	.byte	0xff
	.zero		1


	//   ....[204]....
        /*0dbc*/ 	.word	0x0000a980
        /*0dc0*/ 	.word	0x00000000
        /*0dc4*/ 	.word	0x00000000
        /*0dc8*/ 	.short	0x010a
        /*0dca*/ 	.byte	0xff
	.zero		1


	//   ....[205]....
        /*0dcc*/ 	.word	0x0000a9e0
        /*0dd0*/ 	.word	0x00000000
        /*0dd4*/ 	.word	0x00000000
        /*0dd8*/ 	.short	0x010a
        /*0dda*/ 	.byte	0xff
	.zero		1


	//   ....[206]....
        /*0ddc*/ 	.word	0x0000aa40
        /*0de0*/ 	.word	0x00000000
        /*0de4*/ 	.word	0x00000000
        /*0de8*/ 	.short	0x010a
        /*0dea*/ 	.byte	0xff
	.zero		1


	//   ....[207]....
        /*0dec*/ 	.word	0x0000aaa0
        /*0df0*/ 	.word	0x00000000
        /*0df4*/ 	.word	0x00000000
        /*0df8*/ 	.short	0x010a
        /*0dfa*/ 	.byte	0xff
	.zero		1


	//   ....[208]....
        /*0dfc*/ 	.word	0x0000ab00
        /*0e00*/ 	.word	0x00000000
        /*0e04*/ 	.word	0x00000000
        /*0e08*/ 	.short	0x010a
        /*0e0a*/ 	.byte	0xff
	.zero		1


	//   ....[209]....
        /*0e0c*/ 	.word	0x0000ab60
        /*0e10*/ 	.word	0x00000000
        /*0e14*/ 	.word	0x00000000
        /*0e18*/ 	.short	0x010a
        /*0e1a*/ 	.byte	0xff
	.zero		1


	//   ....[210]....
        /*0e1c*/ 	.word	0x0000abc0
        /*0e20*/ 	.word	0x00000000
        /*0e24*/ 	.word	0x00000000
        /*0e28*/ 	.short	0x010a
        /*0e2a*/ 	.byte	0xff
	.zero		1


	//   ....[211]....
        /*0e2c*/ 	.word	0x0000ac20
        /*0e30*/ 	.word	0x00000000
        /*0e34*/ 	.word	0x00000000
        /*0e38*/ 	.short	0x010a
        /*0e3a*/ 	.byte	0xff
	.zero		1


	//   ....[212]....
        /*0e3c*/ 	.word	0x0000ac80
        /*0e40*/ 	.word	0x00000000
        /*0e44*/ 	.word	0x00000000
        /*0e48*/ 	.short	0x010a
        /*0e4a*/ 	.byte	0xff
	.zero		1


	//   ....[213]....
        /*0e4c*/ 	.word	0x0000ace0
        /*0e50*/ 	.word	0x00000000
        /*0e54*/ 	.word	0x00000000
        /*0e58*/ 	.short	0x010a
        /*0e5a*/ 	.byte	0xff
	.zero		1


	//   ....[214]....
        /*0e5c*/ 	.word	0x0000ad40
        /*0e60*/ 	.word	0x00000000
        /*0e64*/ 	.word	0x00000000
        /*0e68*/ 	.short	0x010a
        /*0e6a*/ 	.byte	0xff
	.zero		1


	//   ....[215]....
        /*0e6c*/ 	.word	0x0000ad90
        /*0e70*/ 	.word	0x00000002
        /*0e74*/ 	.word	0x00000290
        /*0e78*/ 	.short	0x010a
        /*0e7a*/ 	.byte	0xff
	.zero		1


	//   ....[216]....
        /*0e7c*/ 	.word	0x0000adf0
        /*0e80*/ 	.word	0x00000002
        /*0e84*/ 	.word	0x00000240
        /*0e88*/ 	.short	0x010a
        /*0e8a*/ 	.byte	0xff
	.zero		1


	//   ....[217]....
        /*0e8c*/ 	.word	0x0000ae40
        /*0e90*/ 	.word	0x00000002
        /*0e94*/ 	.word	0x00000230
        /*0e98*/ 	.short	0x010a
        /*0e9a*/ 	.byte	0xff
	.zero		1


	//   ....[218]....
        /*0e9c*/ 	.word	0x0000aea0
        /*0ea0*/ 	.word	0x00000000
        /*0ea4*/ 	.word	0x00000240
        /*0ea8*/ 	.short	0x010a
        /*0eaa*/ 	.byte	0xff
	.zero		1


	//   ....[219]....
        /*0eac*/ 	.word	0x0000af00
        /*0eb0*/ 	.word	0x00000000
        /*0eb4*/ 	.word	0x00000008
        /*0eb8*/ 	.short	0x010a
        /*0eba*/ 	.byte	0xff
	.zero		1


	//   ....[220]....
        /*0ebc*/ 	.word	0x0000aff0
        /*0ec0*/ 	.word	0x00000000
        /*0ec4*/ 	.word	0x00000008
        /*0ec8*/ 	.short	0x010a
        /*0eca*/ 	.byte	0xff
	.zero		1


	//   ....[221]....
        /*0ecc*/ 	.word	0x0000b040
        /*0ed0*/ 	.word	0x00000000
        /*0ed4*/ 	.word	0x00000230
        /*0ed8*/ 	.short	0x010a
        /*0eda*/ 	.byte	0xff
	.zero		1


	//   ....[222]....
        /*0edc*/ 	.word	0x0000b0a0
        /*0ee0*/ 	.word	0x00000000
        /*0ee4*/ 	.word	0x00000270
        /*0ee8*/ 	.short	0x010a
        /*0eea*/ 	.byte	0xff
	.zero		1


	//   ....[223]....
        /*0eec*/ 	.word	0x0000b100
        /*0ef0*/ 	.word	0x00000000
        /*0ef4*/ 	.word	0x00000000
        /*0ef8*/ 	.short	0x010a
        /*0efa*/ 	.byte	0xff
	.zero		1


	//   ....[224]....
        /*0efc*/ 	.word	0x0000b160
        /*0f00*/ 	.word	0x00000000
        /*0f04*/ 	.word	0x00000000
        /*0f08*/ 	.short	0x010a
        /*0f0a*/ 	.byte	0xff
	.zero		1


	//   ....[225]....
        /*0f0c*/ 	.word	0x0000b1c0
        /*0f10*/ 	.word	0x00000000
        /*0f14*/ 	.word	0x00000000
        /*0f18*/ 	.short	0x010a
        /*0f1a*/ 	.byte	0xff
	.zero		1


	//   ....[226]....
        /*0f1c*/ 	.word	0x0000b220
        /*0f20*/ 	.word	0x00000000
        /*0f24*/ 	.word	0x00000000
        /*0f28*/ 	.short	0x010a
        /*0f2a*/ 	.byte	0xff
	.zero		1


	//   ....[227]....
        /*0f2c*/ 	.word	0x0000b280
        /*0f30*/ 	.word	0x00000000
        /*0f34*/ 	.word	0x000002b0
        /*0f38*/ 	.short	0x010a
        /*0f3a*/ 	.byte	0xff
	.zero		1


	//   ....[228]....
        /*0f3c*/ 	.word	0x0000b2d0
        /*0f40*/ 	.word	0x0000000c
        /*0f44*/ 	.word	0x00000230
        /*0f48*/ 	.short	0x010a
        /*0f4a*/ 	.byte	0xff
	.zero		1


	//   ....[229]....
        /*0f4c*/ 	.word	0x0000b330
        /*0f50*/ 	.word	0x00000000
        /*0f54*/ 	.word	0x00000228
        /*0f58*/ 	.short	0x010a
        /*0f5a*/ 	.byte	0xff
	.zero		1


	//   ....[230]....
        /*0f5c*/ 	.word	0x0000b390
        /*0f60*/ 	.word	0x00000000
        /*0f64*/ 	.word	0x00000210
        /*0f68*/ 	.short	0x010a
        /*0f6a*/ 	.byte	0xff
	.zero		1


	//   ....[231]....
        /*0f6c*/ 	.word	0x0000b3f0
        /*0f70*/ 	.word	0x00000000
        /*0f74*/ 	.word	0x00000218
        /*0f78*/ 	.short	0x010a
        /*0f7a*/ 	.byte	0xff
	.zero		1


	//   ....[232]....
        /*0f7c*/ 	.word	0x0000b450
        /*0f80*/ 	.word	0x00000000
        /*0f84*/ 	.word	0x00000210
        /*0f88*/ 	.short	0x010a
        /*0f8a*/ 	.byte	0xff
	.zero		1


	//   ....[233]....
        /*0f8c*/ 	.word	0x0000b4a0
        /*0f90*/ 	.word	0x00000003
        /*0f94*/ 	.word	0x00000230
        /*0f98*/ 	.short	0x010a
        /*0f9a*/ 	.byte	0xff
	.zero		1


	//   ....[234]....
        /*0f9c*/ 	.word	0x0000b4f0
        /*0fa0*/ 	.word	0x00000003
        /*0fa4*/ 	.word	0x00000200
        /*0fa8*/ 	.short	0x010a
        /*0faa*/ 	.byte	0xff
	.zero		1


	//   ....[235]....
        /*0fac*/ 	.word	0x0000b540
        /*0fb0*/ 	.word	0x000000a1
        /*0fb4*/ 	.word	0x00000250
        /*0fb8*/ 	.short	0x010a
        /*0fba*/ 	.byte	0xff
	.zero		1


	//   ....[236]....
        /*0fbc*/ 	.word	0x0000b590
        /*0fc0*/ 	.word	0x000000c5
        /*0fc4*/ 	.word	0x00000200
        /*0fc8*/ 	.short	0x010a
        /*0fca*/ 	.byte	0xff
	.zero		1


	//----- nvinfo : EIATTR_NUM_MBARRIERS
	.align		4
.L_47:
        /*0fcc*/ 	.byte	0x03, 0x38
        /*0fce*/ 	.short	0x0057


	//----- nvinfo : EIATTR_EXIT_INSTR_OFFSETS
	.align		4
        /*0fd0*/ 	.byte	0x04, 0x1c
        /*0fd2*/ 	.short	(.L_49 - .L_48)


	//   ....[0]....
.L_48:
        /*0fd4*/ 	.word	0x00003de0


	//   ....[1]....
        /*0fd8*/ 	.word	0x000042d0


	//   ....[2]....
        /*0fdc*/ 	.word	0x00004330


	//   ....[3]....
        /*0fe0*/ 	.word	0x00005560


	//   ....[4]....
        /*0fe4*/ 	.word	0x00006360


	//   ....[5]....
        /*0fe8*/ 	.word	0x000063a0


	//   ....[6]....
        /*0fec*/ 	.word	0x0000a080


	//----- nvinfo : EIATTR_MAX_THREADS
	.align		4
.L_49:
        /*0ff0*/ 	.byte	0x04, 0x05
        /*0ff2*/ 	.short	(.L_51 - .L_50)
.L_50:
        /*0ff4*/ 	.word	0x00000100
        /*0ff8*/ 	.word	0x00000001
        /*0ffc*/ 	.word	0x00000001


	//----- nvinfo : EIATTR_CRS_STACK_SIZE
	.align		4
.L_51:
        /*1000*/ 	.byte	0x04, 0x1e
        /*1002*/ 	.short	(.L_53 - .L_52)
.L_52:
        /*1004*/ 	.word	0x00000000


	//----- nvinfo : EIATTR_CBANK_PARAM_SIZE
	.align		4
.L_53:
        /*1008*/ 	.byte	0x03, 0x19
        /*100a*/ 	.short	0x0800


	//----- nvinfo : EIATTR_PARAM_CBANK
	.align		4
        /*100c*/ 	.byte	0x04, 0x0a
        /*100e*/ 	.short	(.L_55 - .L_54)
	.align		4
.L_54:
        /*1010*/ 	.word	index@(.nv.constant0._ZN7cutlass13device_kernelINS_4gemm6kernel13GemmUniversalIN4cute5tupleIJiiiiEEENS1_10collective13CollectiveMmaINS1_35MainloopSm100TmaUmmaWarpSpecializedILi32ELi2ELi4ENS5_IJNS4_1CILi2EEESB_NSA_ILi1EEEEEEEENS5_IJNSA_ILi256EEENSA_ILi128EEENSA_ILi32EEEEEENS_12float_e4m3_tENS5_IJlSC_lEEESJ_SK_NS4_8TiledMMAINS4_8MMA_AtomIJNS4_10MMA_TraitsINS4_25SM100_MMA_F8F6F4_2x1SM_SSEJSJ_SJ_fSF_SG_NS4_17integral_constantINS4_4UMMA5MajorELSR_0EEESS_NSP_INSQ_7ScaleInELST_0EEESU_EEEEEENS4_6LayoutINS5_IJSC_SC_SC_EEENS5_IJNSA_ILi0EEESZ_SZ_EEEEENS5_IJNS4_10UnderscoreES12_S12_EEEEENS4_28SM100_TMA_2SM_LOAD_MULTICASTENS4_14ComposedLayoutINS4_7SwizzleILi1ELi4ELi3EEENS4_18smem_ptr_flag_bitsILi8EEENSX_INS5_IJNSA_ILi8EEESH_EEENS5_IJSH_SC_EEEEEEEvNS4_8identityENS4_18SM100_TMA_2SM_LOADES1F_vS1G_EENS_8epilogue10collective18CollectiveEpilogueINS1J_23Sm100TmaWarpSpecializedILi2ELi2ELi64ELb0ELb0EEEJNS5_IJSG_SG_SH_EEENS5_IJNSX_ISG_SC_EENSX_INSA_ILi64EEESC_EEEEESJ_SK_SJ_SK_NS1J_6fusion15FusionCallbacksIS1N_NS1T_17LinearCombinationISJ_fSJ_fLNS_15FloatRoundStyleE2EEES1O_S1S_JEEENS4_5SM1004TMEM4LOAD26SM100_TMEM_LOAD_32dp32b64xENS4_13SM90_TMA_LOADENS16_INS17_ILi2ELi4ELi3EEES1A_NSX_INS5_IJS1B_S1Q_EEENS5_IJS1Q_SC_EEEEEEENS4_39AutoVectorizingCopyWithAssumedAlignmentILi128EEENS4_14SM90_TMA_STOREES28_S2A_S2A_EEEvvEEEEvNT_6ParamsE)
        /*1014*/ 	.short	0x0380
        /*1016*/ 	.short	0x0800


	//----- nvinfo : EIATTR_SW_WAR
	.align		4
.L_55:
        /*1018*/ 	.byte	0x04, 0x36
        /*101a*/ 	.short	(.L_57 - .L_56)
.L_56:
        /*101c*/ 	.word	0x00000008
.L_57:


//--------------------- .nv.callgraph             --------------------------
	.section	.nv.callgraph,"",@"SHT_CUDA_CALLGRAPH"
	.align	4
	.sectionentsize	8
	.align		4
        /*0000*/ 	.word	0x00000000
	.align		4
        /*0004*/ 	.word	0xffffffff
	.align		4
        /*0008*/ 	.word	index@(_ZN7cutlass13device_kernelINS_4gemm6kernel13GemmUniversalIN4cute5tupleIJiiiiEEENS1_10collective13CollectiveMmaINS1_35MainloopSm100TmaUmmaWarpSpecializedILi32ELi2ELi4ENS5_IJNS4_1CILi2EEESB_NSA_ILi1EEEEEEEENS5_IJNSA_ILi256EEENSA_ILi128EEENSA_ILi32EEEEEENS_12float_e4m3_tENS5_IJlSC_lEEESJ_SK_NS4_8TiledMMAINS4_8MMA_AtomIJNS4_10MMA_TraitsINS4_25SM100_MMA_F8F6F4_2x1SM_SSEJSJ_SJ_fSF_SG_NS4_17integral_constantINS4_4UMMA5MajorELSR_0EEESS_NSP_INSQ_7ScaleInELST_0EEESU_EEEEEENS4_6LayoutINS5_IJSC_SC_SC_EEENS5_IJNSA_ILi0EEESZ_SZ_EEEEENS5_IJNS4_10UnderscoreES12_S12_EEEEENS4_28SM100_TMA_2SM_LOAD_MULTICASTENS4_14ComposedLayoutINS4_7SwizzleILi1ELi4ELi3EEENS4_18smem_ptr_flag_bitsILi8EEENSX_INS5_IJNSA_ILi8EEESH_EEENS5_IJSH_SC_EEEEEEEvNS4_8identityENS4_18SM100_TMA_2SM_LOADES1F_vS1G_EENS_8epilogue10collective18CollectiveEpilogueINS1J_23Sm100TmaWarpSpecializedILi2ELi2ELi64ELb0ELb0EEEJNS5_IJSG_SG_SH_EEENS5_IJNSX_ISG_SC_EENSX_INSA_ILi64EEESC_EEEEESJ_SK_SJ_SK_NS1J_6fusion15FusionCallbacksIS1N_NS1T_17LinearCombinationISJ_fSJ_fLNS_15FloatRoundStyleE2EEES1O_S1S_JEEENS4_5SM1004TMEM4LOAD26SM100_TMEM_LOAD_32dp32b64xENS4_13SM90_TMA_LOADENS16_INS17_ILi2ELi4ELi3EEES1A_NSX_INS5_IJS1B_S1Q_EEENS5_IJS1Q_SC_EEEEEEENS4_39AutoVectorizingCopyWithAssumedAlignmentILi128EEENS4_14SM90_TMA_STOREES28_S2A_S2A_EEEvvEEEEvNT_6ParamsE)
	.align		4
        /*000c*/ 	.word	index@(__assertfail)
	.align		4
        /*0010*/ 	.word	0x00000000
	.align		4
        /*0014*/ 	.word	0xfffffffe
	.align		4
        /*0018*/ 	.word	0x00000000
	.align		4
        /*001c*/ 	.word	0xfffffffd
	.align		4
        /*0020*/ 	.word	0x00000000
	.align		4
        /*0024*/ 	.word	0xfffffffc


//--------------------- .nv.constant4             --------------------------
	.section	.nv.constant4,"a",@progbits
	.align	8
	.align		8
.nv.constant4:
        /*0000*/ 	.dword	__assertfail
	.align		8
        /*0008*/ 	.dword	__unnamed_1
	.align		8
        /*0010*/ 	.dword	__unnamed_2
	.align		8
        /*0018*/ 	.dword	_ZN40_INTERNAL_f39234a6_4_k_cu_a656166a_230134cuda3std3__45__cpo5beginE
	.align		8
        /*0020*/ 	.dword	_ZN40_INTERNAL_f39234a6_4_k_cu_a656166a_230134cuda3std3__45__cpo3endE
	.align		8
        /*0028*/ 	.dword	_ZN40_INTERNAL_f39234a6_4_k_cu_a656166a_230134cuda3std3__45__cpo6cbeginE
	.align		8
        /*0030*/ 	.dword	_ZN40_INTERNAL_f39234a6_4_k_cu_a656166a_230134cuda3std3__45__cpo4cendE
	.align		8
        /*0038*/ 	.dword	_ZN40_INTERNAL_f39234a6_4_k_cu_a656166a_230134cuda3std3__442_GLOBAL__N__f39234a6_4_k_cu_a656166a_230136ignoreE
	.align		8
        /*0040*/ 	.dword	_ZN40_INTERNAL_f39234a6_4_k_cu_a656166a_230134cuda3std3__419piecewise_constructE
	.align		8
        /*0048*/ 	.dword	_ZN40_INTERNAL_f39234a6_4_k_cu_a656166a_230134cuda3std3__48in_placeE
	.align		8
        /*0050*/ 	.dword	_ZN40_INTERNAL_f39234a6_4_k_cu_a656166a_230134cuda3std6ranges3__45__cpo4swapE
	.align		8
        /*0058*/ 	.dword	_ZN40_INTERNAL_f39234a6_4_k_cu_a656166a_230134cuda3std6ranges3__45__cpo9iter_moveE
	.align		8
        /*0060*/ 	.dword	_ZN40_INTERNAL_f39234a6_4_k_cu_a656166a_230134cute7productE
	.align		8
        /*0068*/ 	.dword	_ZN40_INTERNAL_f39234a6_4_k_cu_a656166a_230134cute1_E
	.align		8
        /*0070*/ 	.dword	$str$25
	.align		8
        /*0078*/ 	.dword	$str$26
	.align		8
        /*0080*/ 	.dword	$str$27
	.align		8
        /*0088*/ 	.dword	$str$28


//--------------------- .text._ZN7cutlass13device_kernelINS_4gemm6kernel13GemmUniversalIN4cute5tupleIJiiiiEEENS1_10collective13CollectiveMmaINS1_35MainloopSm100TmaUmmaWarpSpecializedILi32ELi2ELi4ENS5_IJNS4_1CILi2EEESB_NSA_ILi1EEEEEEEENS5_IJNSA_ILi256EEENSA_ILi128EEENSA_ILi32EEEEEENS_12float_e4m3_tENS5_IJlSC_lEEESJ_SK_NS4_8TiledMMAINS4_8MMA_AtomIJNS4_10MMA_TraitsINS4_25SM100_MMA_F8F6F4_2x1SM_SSEJSJ_SJ_fSF_SG_NS4_17integral_constantINS4_4UMMA5MajorELSR_0EEESS_NSP_INSQ_7ScaleInELST_0EEESU_EEEEEENS4_6LayoutINS5_IJSC_SC_SC_EEENS5_IJNSA_ILi0EEESZ_SZ_EEEEENS5_IJNS4_10UnderscoreES12_S12_EEEEENS4_28SM100_TMA_2SM_LOAD_MULTICASTENS4_14ComposedLayoutINS4_7SwizzleILi1ELi4ELi3EEENS4_18smem_ptr_flag_bitsILi8EEENSX_INS5_IJNSA_ILi8EEESH_EEENS5_IJSH_SC_EEEEEEEvNS4_8identityENS4_18SM100_TMA_2SM_LOADES1F_vS1G_EENS_8epilogue10collective18CollectiveEpilogueINS1J_23Sm100TmaWarpSpecializedILi2ELi2ELi64ELb0ELb0EEEJNS5_IJSG_SG_SH_EEENS5_IJNSX_ISG_SC_EENSX_INSA_ILi64EEESC_EEEEESJ_SK_SJ_SK_NS1J_6fusion15FusionCallbacksIS1N_NS1T_17LinearCombinationISJ_fSJ_fLNS_15FloatRoundStyleE2EEES1O_S1S_JEEENS4_5SM1004TMEM4LOAD26SM100_TMEM_LOAD_32dp32b64xENS4_13SM90_TMA_LOADENS16_INS17_ILi2ELi4ELi3EEES1A_NSX_INS5_IJS1B_S1Q_EEENS5_IJS1Q_SC_EEEEEEENS4_39AutoVectorizingCopyWithAssumedAlignmentILi128EEENS4_14SM90_TMA_STOREES28_S2A_S2A_EEEvvEEEEvNT_6ParamsE --------------------------
	.section	.text._ZN7cutlass13device_kernelINS_4gemm6kernel13GemmUniversalIN4cute5tupleIJiiiiEEENS1_10collective13CollectiveMmaINS1_35MainloopSm100TmaUmmaWarpSpecializedILi32ELi2ELi4ENS5_IJNS4_1CILi2EEESB_NSA_ILi1EEEEEEEENS5_IJNSA_ILi256EEENSA_ILi128EEENSA_ILi32EEEEEENS_12float_e4m3_tENS5_IJlSC_lEEESJ_SK_NS4_8TiledMMAINS4_8MMA_AtomIJNS4_10MMA_TraitsINS4_25SM100_MMA_F8F6F4_2x1SM_SSEJSJ_SJ_fSF_SG_NS4_17integral_constantINS4_4UMMA5MajorELSR_0EEESS_NSP_INSQ_7ScaleInELST_0EEESU_EEEEEENS4_6LayoutINS5_IJSC_SC_SC_EEENS5_IJNSA_ILi0EEESZ_SZ_EEEEENS5_IJNS4_10UnderscoreES12_S12_EEEEENS4_28SM100_TMA_2SM_LOAD_MULTICASTENS4_14ComposedLayoutINS4_7SwizzleILi1ELi4ELi3EEENS4_18smem_ptr_flag_bitsILi8EEENSX_INS5_IJNSA_ILi8EEESH_EEENS5_IJSH_SC_EEEEEEEvNS4_8identityENS4_18SM100_TMA_2SM_LOADES1F_vS1G_EENS_8epilogue10collective18CollectiveEpilogueINS1J_23Sm100TmaWarpSpecializedILi2ELi2ELi64ELb0ELb0EEEJNS5_IJSG_SG_SH_EEENS5_IJNSX_ISG_SC_EENSX_INSA_ILi64EEESC_EEEEESJ_SK_SJ_SK_NS1J_6fusion15FusionCallbacksIS1N_NS1T_17LinearCombinationISJ_fSJ_fLNS_15FloatRoundStyleE2EEES1O_S1S_JEEENS4_5SM1004TMEM4LOAD26SM100_TMEM_LOAD_32dp32b64xENS4_13SM90_TMA_LOADENS16_INS17_ILi2ELi4ELi3EEES1A_NSX_INS5_IJS1B_S1Q_EEENS5_IJS1Q_SC_EEEEEEENS4_39AutoVectorizingCopyWithAssumedAlignmentILi128EEENS4_14SM90_TMA_STOREES28_S2A_S2A_EEEvvEEEEvNT_6ParamsE,"ax",@progbits
	.align	128
.text._ZN7cutlass13device_kernelINS_4gemm6kernel13GemmUniversalIN4cute5tupleIJiiiiEEENS1_10collective13CollectiveMmaINS1_35MainloopSm100TmaUmmaWarpSpecializedILi32ELi2ELi4ENS5_IJNS4_1CILi2EEESB_NSA_ILi1EEEEEEEENS5_IJNSA_ILi256EEENSA_ILi128EEENSA_ILi32EEEEEENS_12float_e4m3_tENS5_IJlSC_lEEESJ_SK_NS4_8TiledMMAINS4_8MMA_AtomIJNS4_10MMA_TraitsINS4_25SM100_MMA_F8F6F4_2x1SM_SSEJSJ_SJ_fSF_SG_NS4_17integral_constantINS4_4UMMA5MajorELSR_0EEESS_NSP_INSQ_7ScaleInELST_0EEESU_EEEEEENS4_6LayoutINS5_IJSC_SC_SC_EEENS5_IJNSA_ILi0EEESZ_SZ_EEEEENS5_IJNS4_10UnderscoreES12_S12_EEEEENS4_28SM100_TMA_2SM_LOAD_MULTICASTENS4_14ComposedLayoutINS4_7SwizzleILi1ELi4ELi3EEENS4_18smem_ptr_flag_bitsILi8EEENSX_INS5_IJNSA_ILi8EEESH_EEENS5_IJSH_SC_EEEEEEEvNS4_8identityENS4_18SM100_TMA_2SM_LOADES1F_vS1G_EENS_8epilogue10collective18CollectiveEpilogueINS1J_23Sm100TmaWarpSpecializedILi2ELi2ELi64ELb0ELb0EEEJNS5_IJSG_SG_SH_EEENS5_IJNSX_ISG_SC_EENSX_INSA_ILi64EEESC_EEEEESJ_SK_SJ_SK_NS1J_6fusion15FusionCallbacksIS1N_NS1T_17LinearCombinationISJ_fSJ_fLNS_15FloatRoundStyleE2EEES1O_S1S_JEEENS4_5SM1004TMEM4LOAD26SM100_TMEM_LOAD_32dp32b64xENS4_13SM90_TMA_LOADENS16_INS17_ILi2ELi4ELi3EEES1A_NSX_INS5_IJS1B_S1Q_EEENS5_IJS1Q_SC_EEEEEEENS4_39AutoVectorizingCopyWithAssumedAlignmentILi128EEENS4_14SM90_TMA_STOREES28_S2A_S2A_EEEvvEEEEvNT_6ParamsE:
        .type           _ZN7cutlass13device_kernelINS_4gemm6kernel13GemmUniversalIN4cute5tupleIJiiiiEEENS1_10collective13CollectiveMmaINS1_35MainloopSm100TmaUmmaWarpSpecializedILi32ELi2ELi4ENS5_IJNS4_1CILi2EEESB_NSA_ILi1EEEEEEEENS5_IJNSA_ILi256EEENSA_ILi128EEENSA_ILi32EEEEEENS_12float_e4m3_tENS5_IJlSC_lEEESJ_SK_NS4_8TiledMMAINS4_8MMA_AtomIJNS4_10MMA_TraitsINS4_25SM100_MMA_F8F6F4_2x1SM_SSEJSJ_SJ_fSF_SG_NS4_17integral_constantINS4_4UMMA5MajorELSR_0EEESS_NSP_INSQ_7ScaleInELST_0EEESU_EEEEEENS4_6LayoutINS5_IJSC_SC_SC_EEENS5_IJNSA_ILi0EEESZ_SZ_EEEEENS5_IJNS4_10UnderscoreES12_S12_EEEEENS4_28SM100_TMA_2SM_LOAD_MULTICASTENS4_14ComposedLayoutINS4_7SwizzleILi1ELi4ELi3EEENS4_18smem_ptr_flag_bitsILi8EEENSX_INS5_IJNSA_ILi8EEESH_EEENS5_IJSH_SC_EEEEEEEvNS4_8identityENS4_18SM100_TMA_2SM_LOADES1F_vS1G_EENS_8epilogue10collective18CollectiveEpilogueINS1J_23Sm100TmaWarpSpecializedILi2ELi2ELi64ELb0ELb0EEEJNS5_IJSG_SG_SH_EEENS5_IJNSX_ISG_SC_EENSX_INSA_ILi64EEESC_EEEEESJ_SK_SJ_SK_NS1J_6fusion15FusionCallbacksIS1N_NS1T_17LinearCombinationISJ_fSJ_fLNS_15FloatRoundStyleE2EEES1O_S1S_JEEENS4_5SM1004TMEM4LOAD26SM100_TMEM_LOAD_32dp32b64xENS4_13SM90_TMA_LOADENS16_INS17_ILi2ELi4ELi3EEES1A_NSX_INS5_IJS1B_S1Q_EEENS5_IJS1Q_SC_EEEEEEENS4_39AutoVectorizingCopyWithAssumedAlignmentILi128EEENS4_14SM90_TMA_STOREES28_S2A_S2A_EEEvvEEEEvNT_6ParamsE,@function
        .size           _ZN7cutlass13device_kernelINS_4gemm6kernel13GemmUniversalIN4cute5tupleIJiiiiEEENS1_10collective13CollectiveMmaINS1_35MainloopSm100TmaUmmaWarpSpecializedILi32ELi2ELi4ENS5_IJNS4_1CILi2EEESB_NSA_ILi1EEEEEEEENS5_IJNSA_ILi256EEENSA_ILi128EEENSA_ILi32EEEEEENS_12float_e4m3_tENS5_IJlSC_lEEESJ_SK_NS4_8TiledMMAINS4_8MMA_AtomIJNS4_10MMA_TraitsINS4_25SM100_MMA_F8F6F4_2x1SM_SSEJSJ_SJ_fSF_SG_NS4_17integral_constantINS4_4UMMA5MajorELSR_0EEESS_NSP_INSQ_7ScaleInELST_0EEESU_EEEEEENS4_6LayoutINS5_IJSC_SC_SC_EEENS5_IJNSA_ILi0EEESZ_SZ_EEEEENS5_IJNS4_10UnderscoreES12_S12_EEEEENS4_28SM100_TMA_2SM_LOAD_MULTICASTENS4_14ComposedLayoutINS4_7SwizzleILi1ELi4ELi3EEENS4_18smem_ptr_flag_bitsILi8EEENSX_INS5_IJNSA_ILi8EEESH_EEENS5_IJSH_SC_EEEEEEEvNS4_8identityENS4_18SM100_TMA_2SM_LOADES1F_vS1G_EENS_8epilogue10collective18CollectiveEpilogueINS1J_23Sm100TmaWarpSpecializedILi2ELi2ELi64ELb0ELb0EEEJNS5_IJSG_SG_SH_EEENS5_IJNSX_ISG_SC_EENSX_INSA_ILi64EEESC_EEEEESJ_SK_SJ_SK_NS1J_6fusion15FusionCallbacksIS1N_NS1T_17LinearCombinationISJ_fSJ_fLNS_15FloatRoundStyleE2EEES1O_S1S_JEEENS4_5SM1004TMEM4LOAD26SM100_TMEM_LOAD_32dp32b64xENS4_13SM90_TMA_LOADENS16_INS17_ILi2ELi4ELi3EEES1A_NSX_INS5_IJS1B_S1Q_EEENS5_IJS1Q_SC_EEEEEEENS4_39AutoVectorizingCopyWithAssumedAlignmentILi128EEENS4_14SM90_TMA_STOREES28_S2A_S2A_EEEvvEEEEvNT_6ParamsE,(.L_x_249 - _ZN7cutlass13device_kernelINS_4gemm6kernel13GemmUniversalIN4cute5tupleIJiiiiEEENS1_10collective13CollectiveMmaINS1_35MainloopSm100TmaUmmaWarpSpecializedILi32ELi2ELi4ENS5_IJNS4_1CILi2EEESB_NSA_ILi1EEEEEEEENS5_IJNSA_ILi256EEENSA_ILi128EEENSA_ILi32EEEEEENS_12float_e4m3_tENS5_IJlSC_lEEESJ_SK_NS4_8TiledMMAINS4_8MMA_AtomIJNS4_10MMA_TraitsINS4_25SM100_MMA_F8F6F4_2x1SM_SSEJSJ_SJ_fSF_SG_NS4_17integral_constantINS4_4UMMA5MajorELSR_0EEESS_NSP_INSQ_7ScaleInELST_0EEESU_EEEEEENS4_6LayoutINS5_IJSC_SC_SC_EEENS5_IJNSA_ILi0EEESZ_SZ_EEEEENS5_IJNS4_10UnderscoreES12_S12_EEEEENS4_28SM100_TMA_2SM_LOAD_MULTICASTENS4_14ComposedLayoutINS4_7SwizzleILi1ELi4ELi3EEENS4_18smem_ptr_flag_bitsILi8EEENSX_INS5_IJNSA_ILi8EEESH_EEENS5_IJSH_SC_EEEEEEEvNS4_8identityENS4_18SM100_TMA_2SM_LOADES1F_vS1G_EENS_8epilogue10collective18CollectiveEpilogueINS1J_23Sm100TmaWarpSpecializedILi2ELi2ELi64ELb0ELb0EEEJNS5_IJSG_SG_SH_EEENS5_IJNSX_ISG_SC_EENSX_INSA_ILi64EEESC_EEEEESJ_SK_SJ_SK_NS1J_6fusion15FusionCallbacksIS1N_NS1T_17LinearCombinationISJ_fSJ_fLNS_15FloatRoundStyleE2EEES1O_S1S_JEEENS4_5SM1004TMEM4LOAD26SM100_TMEM_LOAD_32dp32b64xENS4_13SM90_TMA_LOADENS16_INS17_ILi2ELi4ELi3EEES1A_NSX_INS5_IJS1B_S1Q_EEENS5_IJS1Q_SC_EEEEEEENS4_39AutoVectorizingCopyWithAssumedAlignmentILi128EEENS4_14SM90_TMA_STOREES28_S2A_S2A_EEEvvEEEEvNT_6ParamsE)
        .other          _ZN7cutlass13device_kernelINS_4gemm6kernel13GemmUniversalIN4cute5tupleIJiiiiEEENS1_10collective13CollectiveMmaINS1_35MainloopSm100TmaUmmaWarpSpecializedILi32ELi2ELi4ENS5_IJNS4_1CILi2EEESB_NSA_ILi1EEEEEEEENS5_IJNSA_ILi256EEENSA_ILi128EEENSA_ILi32EEEEEENS_12float_e4m3_tENS5_IJlSC_lEEESJ_SK_NS4_8TiledMMAINS4_8MMA_AtomIJNS4_10MMA_TraitsINS4_25SM100_MMA_F8F6F4_2x1SM_SSEJSJ_SJ_fSF_SG_NS4_17integral_constantINS4_4UMMA5MajorELSR_0EEESS_NSP_INSQ_7ScaleInELST_0EEESU_EEEEEENS4_6LayoutINS5_IJSC_SC_SC_EEENS5_IJNSA_ILi0EEESZ_SZ_EEEEENS5_IJNS4_10UnderscoreES12_S12_EEEEENS4_28SM100_TMA_2SM_LOAD_MULTICASTENS4_14ComposedLayoutINS4_7SwizzleILi1ELi4ELi3EEENS4_18smem_ptr_flag_bitsILi8EEENSX_INS5_IJNSA_ILi8EEESH_EEENS5_IJSH_SC_EEEEEEEvNS4_8identityENS4_18SM100_TMA_2SM_LOADES1F_vS1G_EENS_8epilogue10collective18CollectiveEpilogueINS1J_23Sm100TmaWarpSpecializedILi2ELi2ELi64ELb0ELb0EEEJNS5_IJSG_SG_SH_EEENS5_IJNSX_ISG_SC_EENSX_INSA_ILi64EEESC_EEEEESJ_SK_SJ_SK_NS1J_6fusion15FusionCallbacksIS1N_NS1T_17LinearCombinationISJ_fSJ_fLNS_15FloatRoundStyleE2EEES1O_S1S_JEEENS4_5SM1004TMEM4LOAD26SM100_TMEM_LOAD_32dp32b64xENS4_13SM90_TMA_LOADENS16_INS17_ILi2ELi4ELi3EEES1A_NSX_INS5_IJS1B_S1Q_EEENS5_IJS1Q_SC_EEEEEEENS4_39AutoVectorizingCopyWithAssumedAlignmentILi128EEENS4_14SM90_TMA_STOREES28_S2A_S2A_EEEvvEEEEvNT_6ParamsE,@"STO_CUDA_ENTRY STV_DEFAULT"
_ZN7cutlass13device_kernelINS_4gemm6kernel13GemmUniversalIN4cute5tupleIJiiiiEEENS1_10collective13CollectiveMmaINS1_35MainloopSm100TmaUmmaWarpSpecializedILi32ELi2ELi4ENS5_IJNS4_1CILi2EEESB_NSA_ILi1EEEEEEEENS5_IJNSA_ILi256EEENSA_ILi128EEENSA_ILi32EEEEEENS_12float_e4m3_tENS5_IJlSC_lEEESJ_SK_NS4_8TiledMMAINS4_8MMA_AtomIJNS4_10MMA_TraitsINS4_25SM100_MMA_F8F6F4_2x1SM_SSEJSJ_SJ_fSF_SG_NS4_17integral_constantINS4_4UMMA5MajorELSR_0EEESS_NSP_INSQ_7ScaleInELST_0EEESU_EEEEEENS4_6LayoutINS5_IJSC_SC_SC_EEENS5_IJNSA_ILi0EEESZ_SZ_EEEEENS5_IJNS4_10UnderscoreES12_S12_EEEEENS4_28SM100_TMA_2SM_LOAD_MULTICASTENS4_14ComposedLayoutINS4_7SwizzleILi1ELi4ELi3EEENS4_18smem_ptr_flag_bitsILi8EEENSX_INS5_IJNSA_ILi8EEESH_EEENS5_IJSH_SC_EEEEEEEvNS4_8identityENS4_18SM100_TMA_2SM_LOADES1F_vS1G_EENS_8epilogue10collective18CollectiveEpilogueINS1J_23Sm100TmaWarpSpecializedILi2ELi2ELi64ELb0ELb0EEEJNS5_IJSG_SG_SH_EEENS5_IJNSX_ISG_SC_EENSX_INSA_ILi64EEESC_EEEEESJ_SK_SJ_SK_NS1J_6fusion15FusionCallbacksIS1N_NS1T_17LinearCombinationISJ_fSJ_fLNS_15FloatRoundStyleE2EEES1O_S1S_JEEENS4_5SM1004TMEM4LOAD26SM100_TMEM_LOAD_32dp32b64xENS4_13SM90_TMA_LOADENS16_INS17_ILi2ELi4ELi3EEES1A_NSX_INS5_IJS1B_S1Q_EEENS5_IJS1Q_SC_EEEEEEENS4_39AutoVectorizingCopyWithAssumedAlignmentILi128EEENS4_14SM90_TMA_STOREES28_S2A_S2A_EEEvvEEEEvNT_6ParamsE:
[----:B------:R-:W1:Y:S01]  /*0000*/  LDC R1, c[0x0][0x37c] ;  /* 0x0000df00ff017b82 */ /* 0x000e620000000800 */
[----:B------:R-:W2:Y:S01]  /*0010*/  S2R R170, SR_TID.X ;  /* 0x0000000000aa7919 */ /* 0x000ea20000002100 */
[----:B------:R-:W3:Y:S06]  /*0020*/  LDCU.64 UR8, c[0x0][0x890] ;  /* 0x00011200ff0877ac */ /* 0x000eec0008000a00 */
[----:B------:R-:W4:Y:S01]  /*0030*/  S2UR UR48, SR_CgaCtaId ;  /* 0x00000000003079c3 */ /* 0x000f220000008800 */
[----:B------:R-:W-:Y:S02]  /*0040*/  PRMT R158, RZ, 0x7610, R158 ;  /* 0x00007610ff9e7816 */ /* 0x000fe4000000009e */
[----:B------:R-:W-:Y:S01]  /*0050*/  ELECT P1, URZ, PT ;  /* 0x0000000000ff782f */ /* 0x000fe20003820000 */
[----:B---3--:R-:W-:-:S04]  /*0060*/  UISETP.NE.U32.AND UP0, UPT, UR8, URZ, UPT ;  /* 0x000000ff0800728c */ /* 0x008fc8000bf05070 */
[----:B------:R-:W-:Y:S02]  /*0070*/  UISETP.NE.AND.EX UP0, UPT, UR9, URZ, UPT, UP0 ;  /* 0x000000ff0900728c */ /* 0x000fe4000bf05300 */
[----:B----4-:R-:W-:Y:S02]  /*0080*/  ULOP3.LUT UR29, UR48, 0x1, URZ, 0xc0, !UPT ;  /* 0x00000001301d7892 */ /* 0x010fe4000f8ec0ff */
[----:B------:R-:W-:Y:S01]  /*0090*/  ULOP3.LUT UR30, UR48, 0x1, URZ, 0x3c, !UPT ;  /* 0x00000001301e7892 */ /* 0x000fe2000f8e3cff */
[----:B--2---:R-:W-:-:S05]  /*00a0*/  SHF.R.U32.HI R159, RZ, 0x5, R170 ;  /* 0x00000005ff9f7819 */ /* 0x004fca00000116aa */
[----:B------:R-:W2:Y:S02]  /*00b0*/  SHFL.IDX PT, R0, R159, RZ, 0x1f ;  /* 0x00001fff9f007589 */ /* 0x000ea400000e0000 */
[----:B--2---:R-:W-:Y:S01]  /*00c0*/  R2UR UR13, R0 ;  /* 0x00000000000d72ca */ /* 0x004fe200000e0000 */
[----:B-1----:R-:W-:-:S14]  /*00d0*/  BRA.U UP0, `(.L_x_0) ;  /* 0x0000000100307547 */ /* 0x002fdc000b800000 */
[----:B------:R-:W1:Y:S02]  /*00e0*/  LDCU.64 UR4, c[0x0][0x888] ;  /* 0x00011100ff0477ac */ /* 0x000e640008000a00 */
[----:B-1----:R-:W-:-:S04]  /*00f0*/  UISETP.NE.U32.AND UP0, UPT, UR4, URZ, UPT ;  /* 0x000000ff0400728c */ /* 0x002fc8000bf05070 */
[----:B------:R-:W-:-:S09]  /*0100*/  UISETP.NE.AND.EX UP0, UPT, UR5, URZ, UPT, UP0 ;  /* 0x000000ff0500728c */ /* 0x000fd2000bf05300 */
[----:B------:R-:W-:Y:S05]  /*0110*/  BRA.U !UP0, `(.L_x_1) ;  /* 0x0000000108147547 */ /* 0x000fea000b800000 */
[----:B------:R-:W1:Y:S01]  /*0120*/  LDC.64 R2, c[0x0][0x888] ;  /* 0x00022200ff027b82 */ /* 0x000e620000000a00 */
[----:B------:R-:W1:Y:S02]  /*0130*/  LDCU.64 UR4, c[0x0][0x358] ;  /* 0x00006b00ff0477ac */ /* 0x000e640008000a00 */
[----:B-1----:R1:W5:Y:S01]  /*0140*/  LDG.E R73, desc[UR4][R2.64] ;  /* 0x0000000402497981 */ /* 0x002362000c1e1900 */
[----:B------:R-:W-:Y:S01]  /*0150*/  HFMA2 R158, -RZ, RZ, 0, 5.9604644775390625e-08 ;  /* 0x00000001ff9e7431 */ /* 0x000fe200000001ff */
[----:B------:R-:W-:Y:S05]  /*0160*/  BRA `(.L_x_0) ;  /* 0x00000000000c7947 */ /* 0x000fea0003800000 */
.L_x_1:
[----:B------:R-:W1:Y:S01]  /*0170*/  LDCU UR4, c[0x0][0x880] ;  /* 0x00011000ff0477ac */ /* 0x000e620008000800 */
[----:B------:R-:W-:Y:S01]  /*0180*/  HFMA2 R158, -RZ, RZ, 0, 5.9604644775390625e-08 ;  /* 0x00000001ff9e7431 */ /* 0x000fe200000001ff */
[----:B-1----:R-:W-:-:S07]  /*0190*/  MOV R73, UR4 ;  /* 0x0000000400497c02 */ /* 0x002fce0008000f00 */
.L_x_0:
[----:B------:R-:W2:Y:S02]  /*01a0*/  LDCU.64 UR4, c[0x0][0x8b0] ;  /* 0x00011600ff0477ac */ /* 0x000ea40008000a00 */
[----:B--2---:R-:W-:-:S04]  /*01b0*/  UISETP.NE.U32.AND UP0, UPT, UR4, URZ, UPT ;  /* 0x000000ff0400728c */ /* 0x004fc8000bf05070 */
[----:B------:R-:W-:-:S09]  /*01c0*/  UISETP.NE.AND.EX UP0, UPT, UR5, URZ, UPT, UP0 ;  /* 0x000000ff0500728c */ /* 0x000fd2000bf05300 */
[----:B------:R-:W-:Y:S05]  /*01d0*/  BRA.U UP0, `(.L_x_2) ;  /* 0x0000000100287547 */ /* 0x000fea000b800000 */
[----:B------:R-:W2:Y:S02]  /*01e0*/  LDCU.64 UR4, c[0x0][0x8a8] ;  /* 0x00011500ff0477ac */ /* 0x000ea40008000a00 */
[----:B--2---:R-:W-:-:S04]  /*01f0*/  UISETP.NE.U32.AND UP0, UPT, UR4, URZ, UPT ;  /* 0x000000ff0400728c */ /* 0x004fc8000bf05070 */
[----:B------:R-:W-:-:S09]  /*0200*/  UISETP.NE.AND.EX UP0, UPT, UR5, URZ, UPT, UP0 ;  /* 0x000000ff0500728c */ /* 0x000fd2000bf05300 */
[----:B------:R-:W-:Y:S05]  /*0210*/  BRA.U !UP0, `(.L_x_3) ;  /* 0x0000000108107547 */ /* 0x000fea000b800000 */
[----:B------:R-:W2:Y:S01]  /*0220*/  LDC.64 R70, c[0x0][0x8a8] ;  /* 0x00022a00ff467b82 */ /* 0x000ea20000000a00 */
[----:B------:R-:W2:Y:S02]  /*0230*/  LDCU.64 UR4, c[0x0][0x358] ;  /* 0x00006b00ff0477ac */ /* 0x000ea40008000a00 */
[----:B--2---:R2:W5:Y:S01]  /*0240*/  LDG.E R70, desc[UR4][R70.64] ;  /* 0x0000000446467981 */ /* 0x004562000c1e1900 */
[----:B------:R-:W-:Y:S05]  /*0250*/  BRA `(.L_x_2) ;  /* 0x0000000000087947 */ /* 0x000fea0003800000 */
.L_x_3:
[----:B------:R-:W2:Y:S02]  /*0260*/  LDCU UR4, c[0x0][0x8a0] ;  /* 0x00011400ff0477ac */ /* 0x000ea40008000800 */
[----:B--2---:R-:W-:Y:S02]  /*0270*/  MOV R70, UR4 ;  /* 0x0000000400467c02 */ /* 0x004fe40008000f00 */
.L_x_2:
[----:B------:R-:W-:Y:S01]  /*0280*/  IMAD.U32 R0, RZ, RZ, UR13 ;  /* 0x0000000dff007e24 */ /* 0x000fe2000f8e00ff */
[----:B------:R-:W-:Y:S04]  /*0290*/  BSSY.RECONVERGENT B0, `(.L_x_4) ;  /* 0x000000c000007945 */ /* 0x000fe80003800200 */
[C---:B------:R-:W-:Y:S02]  /*02a0*/  ISETP.NE.OR P2, PT, R0.reuse, 0x1, !P1 ;  /* 0x000000010000780c */ /* 0x040fe40004f45670 */
[----:B------:R-:W-:-:S11]  /*02b0*/  ISETP.NE.OR P0, PT, R0, 0x3, !P1 ;  /* 0x000000030000780c */ /* 0x000fd60004f05670 */
[----:B------:R-:W-:Y:S05]  /*02c0*/  @P2 BRA `(.L_x_5) ;  /* 0x0000000000202947 */ /* 0x000fea0003800000 */
[----:B------:R-:W3:Y:S02]  /*02d0*/  LDCU.64 UR4, c[0x0][0x348] ;  /* 0x00006900ff0477ac */ /* 0x000ee40008000a00 */
[----:B---3--:R-:W-:Y:S02]  /*02e0*/  UIADD3 UR6, UP1, UPT, UR4, 0x80, URZ ;  /* 0x0000008004067890 */ /* 0x008fe4000ff3e0ff */
[----:B------:R-:W-:Y:S02]  /*02f0*/  UIADD3 UR4, UP0, UPT, UR4, 0x180, URZ ;  /* 0x0000018004047890 */ /* 0x000fe4000ff1e0ff */
[----:B------:R-:W-:Y:S02]  /*0300*/  UIADD3.X UR7, UPT, UPT, URZ, UR5, URZ, UP1, !UPT ;  /* 0x00000005ff077290 */ /* 0x000fe40008ffe4ff */
[----:B------:R-:W-:-:S07]  /*0310*/  UIADD3.X UR5, UPT, UPT, URZ, UR5, URZ, UP0, !UPT ;  /* 0x00000005ff057290 */ /* 0x000fce00087fe4ff */
[----:B------:R3:W-:Y:S02]  /*0320*/  UTMACCTL.PF [UR6] ;  /* 0x00000000060079b9 */ /* 0x0007e40008040000 */
[----:B------:R3:W-:Y:S02]  /*0330*/  UTMACCTL.PF [UR4] ;  /* 0x00000000040079b9 */ /* 0x0007e40008040000 */
[----:B---3--:R-:W-:Y:S01]  /*0340*/  NOP ;  /* 0x0000000000007918 */ /* 0x008fe20000000000 */
.L_x_5:
[----:B------:R-:W-:Y:S05]  /*0350*/  BSYNC.RECONVERGENT B0 ;  /* 0x0000000000007941 */ /* 0x000fea0003800200 */
.L_x_4:
[----:B------:R-:W-:Y:S04]  /*0360*/  BSSY.RECONVERGENT B0, `(.L_x_6) ;  /* 0x000000a000007945 */ /* 0x000fe80003800200 */
        /* <DEDUP_REMOVED lines=9> */
.L_x_7:
[----:B------:R-:W-:Y:S05]  /*0400*/  BSYNC.RECONVERGENT B0 ;  /* 0x0000000000007941 */ /* 0x000fea0003800200 */
.L_x_6:
[----:B------:R-:W3:Y:S01]  /*0410*/  LDCU.64 UR4, c[0x0][0x888] ;  /* 0x00011100ff0477ac */ /* 0x000ee20008000a00 */
[----:B------:R-:W-:Y:S02]  /*0420*/  UISETP.EQ.U32.AND UP1, UPT, UR8, URZ, UPT ;  /* 0x000000ff0800728c */ /* 0x000fe4000bf22070 */
[----:B------:R-:W-:Y:S02]  /*0430*/  UPLOP3.LUT UP3, UPT, UPT, UPT, UPT, 0x80, 0x8 ;  /* 0x000000000008789c */ /* 0x000fe40003f6f070 */
[----:B---3--:R-:W-:-:S04]  /*0440*/  UISETP.NE.U32.AND UP0, UPT, UR4, URZ, UPT ;  /* 0x000000ff0400728c */ /* 0x008fc8000bf05070 */
[----:B------:R-:W-:-:S04]  /*0450*/  UISETP.NE.AND.EX UP0, UPT, UR5, URZ, UPT, UP0 ;  /* 0x000000ff0500728c */ /* 0x000fc8000bf05300 */
[----:B------:R-:W-:-:S04]  /*0460*/  UISETP.EQ.OR.EX UP2, UPT, UR9, URZ, !UP0, UP1 ;  /* 0x000000ff0900728c */ /* 0x000fc8000c742710 */
[----:B------:R-:W-:-:S06]  /*0470*/  UP2UR UR4, UPR, URZ, 0x4 ;  /* 0x00000004ff047883 */ /* 0x000fcc0008000000 */
[----:B------:R-:W-:Y:S01]  /*0480*/  MOV R160, UR4 ;  /* 0x0000000400a07c02 */ /* 0x000fe20008000f00 */
[----:B------:R-:W-:Y:S06]  /*0490*/  BRA.U !UP2, `(.L_x_8) ;  /* 0x000000010a207547 */ /* 0x000fec000b800000 */
[----:B------:R-:W-:Y:S01]  /*04a0*/  UISETP.NE.U32.AND UP1, UPT, UR8, URZ, UPT ;  /* 0x000000ff0800728c */ /* 0x000fe2000bf25070 */
[----:B-----5:R-:W-:Y:S01]  /*04b0*/  FSETP.NEU.AND P0, PT, R73, RZ, PT ;  /* 0x000000ff4900720b */ /* 0x020fe20003f0d000 */
[----:B------:R-:W-:Y:S02]  /*04c0*/  USEL UR4, URZ, 0xffffffff, UP0 ;  /* 0xffffffffff047887 */ /* 0x000fe40008000000 */
[----:B------:R-:W-:-:S10]  /*04d0*/  UISETP.NE.AND.EX UP1, UPT, UR9, URZ, UPT, UP1 ;  /* 0x000000ff0900728c */ /* 0x000fd4000bf25310 */
[----:B------:R-:W-:Y:S01]  /*04e0*/  VOTEU.ANY UP0, P0 ;  /* 0x0000000000ff7886 */ /* 0x000fe20000000100 */
[----:B------:R-:W-:-:S04]  /*04f0*/  @!UP1 USEL UR4, URZ, 0xffffffff, UP0 ;  /* 0xffffffffff049887 */ /* 0x000fc80008000000 */
[----:B------:R-:W-:-:S04]  /*0500*/  ULOP3.LUT UR4, UR4, 0x1, URZ, 0xc0, !UPT ;  /* 0x0000000104047892 */ /* 0x000fc8000f8ec0ff */
[----:B------:R-:W-:-:S11]  /*0510*/  UISETP.NE.U32.AND UP3, UPT, UR4, 0x1, UPT ;  /* 0x000000010400788c */ /* 0x000fd6000bf65070 */
.L_x_8:
[----:B------:R-:W3:Y:S01]  /*0520*/  SHFL.IDX PT, R0, R159, RZ, 0x1f ;  /* 0x00001fff9f007589 */ /* 0x000ee200000e0000 */
[----:B------:R-:W-:-:S04]  /*0530*/  UISETP.NE.AND UP0, UPT, UR13, 0x2, UPT ;  /* 0x000000020d00788c */ /* 0x000fc8000bf05270 */
[----:B------:R-:W-:Y:S02]  /*0540*/  UISETP.EQ.AND UP1, UPT, UR29, URZ, !UP0 ;  /* 0x000000ff1d00728c */ /* 0x000fe4000c722270 */
[----:B------:R-:W-:-:S04]  /*0550*/  USEL UR43, URZ, 0x1, UP0 ;  /* 0x00000001ff2b7887 */ /* 0x000fc80008000000 */
[----:B------:R-:W-:Y:S02]  /*0560*/  PLOP3.LUT P3, PT, P1, PT, UP1, 0x80, 0x8 ;  /* 0x000000000008781c */ /* 0x000fe40000f6f018 */
[----:B---3--:R-:W-:-:S13]  /*0570*/  ISETP.NE.AND P0, PT, R0, RZ, PT ;  /* 0x000000ff0000720c */ /* 0x008fda0003f05270 */
[----:B------:R-:W-:Y:S05]  /*0580*/  @P0 BRA `(.L_x_9) ;  /* 0x0000000400400947 */ /* 0x000fea0003800000 */
[----:B------:R-:W-:Y:S01]  /*0590*/  ELECT P0, URZ, PT ;  /* 0x0000000000ff782f */ /* 0x000fe20003800000 */
[----:B------:R-:W-:-:S12]  /*05a0*/  BSSY.RECONVERGENT B0, `(.L_x_9) ;  /* 0x000004e000007945 */ /* 0x000fd80003800200 */
[----:B------:R-:W-:Y:S05]  /*05b0*/  @!P0 BRA `(.L_x_10) ;  /* 0x0000000400308947 */ /* 0x000fea0003800000 */
[----:B------:R-:W-:Y:S01]  /*05c0*/  UMOV UR4, 0x400 ;  /* 0x0000040000047882 */ /* 0x000fe20000000000 */
[----:B------:R-:W-:Y:S01]  /*05d0*/  UMOV UR8, 0x1 ;  /* 0x0000000100087882 */ /* 0x000fe20000000000 */
[----:B------:R-:W-:Y:S01]  /*05e0*/  UMOV UR6, 0x2 ;  /* 0x0000000200067882 */ /* 0x000fe20000000000 */
[----:B------:R-:W-:Y:S02]  /*05f0*/  ULEA UR4, UR48, UR4, 0x18 ;  /* 0x0000000430047291 */ /* 0x000fe4000f8ec0ff */
[----:B------:R-:W-:-:S04]  /*0600*/  UIADD3 UR8, UPT, UPT, -UR8, 0x100000, URZ ;  /* 0x0010000008087890 */ /* 0x000fc8000fffe1ff */
[----:B------:R-:W-:Y:S02]  /*0610*/  USHF.L.U32 UR9, UR8, 0xb, URZ ;  /* 0x0000000b08097899 */ /* 0x000fe400080006ff */
[----:B------:R-:W-:Y:S02]  /*0620*/  USHF.L.U32 UR8, UR8, 0x1, URZ ;  /* 0x0000000108087899 */ /* 0x000fe400080006ff */
[----:B------:R-:W-:-:S04]  /*0630*/  UIADD3 UR6, UPT, UPT, -UR6, 0x100000, URZ ;  /* 0x0010000006067890 */ /* 0x000fc8000fffe1ff */
[----:B------:R-:W-:Y:S02]  /*0640*/  USHF.L.U32 UR7, UR6, 0xb, URZ ;  /* 0x0000000b06077899 */ /* 0x000fe400080006ff */
[----:B------:R-:W-:Y:S01]  /*0650*/  USHF.L.U32 UR6, UR6, 0x1, URZ ;  /* 0x0000000106067899 */ /* 0x000fe200080006ff */
[----:B------:R-:W3:Y:S03]  /*0660*/  FENCE.VIEW.ASYNC.S ;  /* 0x00000000000073c6 */ /* 0x000ee60000000000 */
[----:B---3--:R3:W4:Y:S08]  /*0670*/  SYNCS.EXCH.64 URZ, [UR4], UR8 ;  /* 0x0000000804ff75b2 */ /* 0x0087300008000100 */
[----:B------:R3:W1:Y:S01]  /*0680*/  SYNCS.EXCH.64 URZ, [UR4+0x100], UR6 ;  /* 0x0001000604ff75b2 */ /* 0x0006620008000100 */
        /* <DEDUP_REMOVED lines=61> */
[----:B------:R3:W1:Y:S02]  /*0a60*/  SYNCS.EXCH.64 URZ, [UR4+0x1f8], UR6 ;  /* 0x0001f80604ff75b2 */ /* 0x0006640008000100 */
[----:B---34-:R-:W-:Y:S01]  /*0a70*/  NOP ;  /* 0x0000000000007918 */ /* 0x018fe20000000000 */
.L_x_10:
[----:B------:R-:W-:Y:S05]  /*0a80*/  BSYNC.RECONVERGENT B0 ;  /* 0x0000000000007941 */ /* 0x000fea0003800200 */
.L_x_9:
[----:B------:R-:W3:Y:S01]  /*0a90*/  SHFL.IDX PT, R0, R159, RZ, 0x1f ;  /* 0x00001fff9f007589 */ /* 0x000ee200000e0000 */
[----:B------:R-:W-:Y:S01]  /*0aa0*/  NOP ;  /* 0x0000000000007918 */ /* 0x000fe20000000000 */
[----:B---3--:R-:W-:-:S13]  /*0ab0*/  ISETP.NE.AND P0, PT, R0, 0x1, PT ;  /* 0x000000010000780c */ /* 0x008fda0003f05270 */
[----:B------:R-:W-:Y:S05]  /*0ac0*/  @P0 BRA `(.L_x_11) ;  /* 0x0000000000440947 */ /* 0x000fea0003800000 */
        /* <DEDUP_REMOVED lines=10> */
[----:B------:R-:W-:Y:S01]  /*0b70*/  ELECT P0, URZ, PT ;  /* 0x0000000000ff782f */ /* 0x000fe20003800000 */
[----:B------:R-:W3:Y:S02]  /*0b80*/  FENCE.VIEW.ASYNC.S ;  /* 0x00000000000073c6 */ /* 0x000ee40000000000 */
[----:B---3--:R3:W4:Y:S08]  /*0b90*/  SYNCS.EXCH.64 URZ, [UR4+0x200], UR8 ;  /* 0x0002000804ff75b2 */ /* 0x0087300008000100 */
[----:B------:R3:W1:Y:S01]  /*0ba0*/  SYNCS.EXCH.64 URZ, [UR4+0x210], UR6 ;  /* 0x0002100604ff75b2 */ /* 0x0006620008000100 */
[----:B------:R3:W1:Y:S01]  /*0bb0*/  SYNCS.EXCH.64 URZ, [UR4+0x208], UR8 ;  /* 0x0002080804ff75b2 */ /* 0x0006620008000100 */
[----:B------:R3:W1:Y:S01]  /*0bc0*/  SYNCS.EXCH.64 URZ, [UR4+0x218], UR6 ;  /* 0x0002180604ff75b2 */ /* 0x0006620008000100 */
[----:B------:R-:W-:Y:S01]  /*0bd0*/  NOP ;  /* 0x0000000000007918 */ /* 0x000fe20000000000 */
.L_x_11:
[----:B------:R-:W2:Y:S01]  /*0be0*/  SHFL.IDX PT, R0, R159, RZ, 0x1f ;  /* 0x00001fff9f007589 */ /* 0x000ea200000e0000 */
[----:B------:R-:W-:Y:S01]  /*0bf0*/  NOP ;  /* 0x0000000000007918 */ /* 0x000fe20000000000 */
[----:B--2---:R-:W-:-:S13]  /*0c00*/  ISETP.NE.AND P0, PT, R0, 0x3, PT ;  /* 0x000000030000780c */ /* 0x004fda0003f05270 */
[----:B------:R-:W-:Y:S05]  /*0c10*/  @P0 BRA `(.L_x_12) ;  /* 0x00000000002c0947 */ /* 0x000fea0003800000 */
[----:B---3--:R-:W-:Y:S01]  /*0c20*/  UMOV UR6, 0x400 ;  /* 0x0000040000067882 */ /* 0x008fe20000000000 */
[----:B------:R-:W-:Y:S01]  /*0c30*/  UMOV UR4, 0x20 ;  /* 0x0000002000047882 */ /* 0x000fe20000000000 */
[----:B------:R-:W-:Y:S02]  /*0c40*/  ULEA UR6, UR48, UR6, 0x18 ;  /* 0x0000000630067291 */ /* 0x000fe4000f8ec0ff */
[----:B------:R-:W-:-:S04]  /*0c50*/  UIADD3 UR4, UPT, UPT, -UR4, 0x100000, URZ ;  /* 0x0010000004047890 */ /* 0x000fc8000fffe1ff */
[----:B------:R-:W-:Y:S02]  /*0c60*/  USHF.L.U32 UR5, UR4, 0xb, URZ ;  /* 0x0000000b04057899 */ /* 0x000fe400080006ff */
[----:B------:R-:W-:Y:S01]  /*0c70*/  USHF.L.U32 UR4, UR4, 0x1, URZ ;  /* 0x0000000104047899 */ /* 0x000fe200080006ff */
[----:B------:R-:W-:Y:S01]  /*0c80*/  ELECT P0, URZ, PT ;  /* 0x0000000000ff782f */ /* 0x000fe20003800000 */
[----:B------:R-:W2:Y:S10]  /*0c90*/  FENCE.VIEW.ASYNC.S ;  /* 0x00000000000073c6 */ /* 0x000eb40000000000 */
[----:B--2---:R2:W3:Y:S01]  /*0ca0*/  SYNCS.EXCH.64 URZ, [UR6+0x220], UR4 ;  /* 0x0002200406ff75b2 */ /* 0x0044e20008000100 */
[----:B------:R2:W1:Y:S01]  /*0cb0*/  SYNCS.EXCH.64 URZ, [UR6+0x228], UR4 ;  /* 0x0002280406ff75b2 */ /* 0x0004620008000100 */
[----:B------:R-:W-:Y:S01]  /*0cc0*/  NOP ;  /* 0x0000000000007918 */ /* 0x000fe20000000000 */
.L_x_12:
[----:B------:R-:W4:Y:S01]  /*0cd0*/  SHFL.IDX PT, R0, R159, RZ, 0x1f ;  /* 0x00001fff9f007589 */ /* 0x000f2200000e0000 */
[----:B------:R-:W-:Y:S01]  /*0ce0*/  NOP ;  /* 0x0000000000007918 */ /* 0x000fe20000000000 */
[----:B----4-:R-:W-:-:S13]  /*0cf0*/  ISETP.NE.AND P0, PT, R0, 0x4, PT ;  /* 0x000000040000780c */ /* 0x010fda0003f05270 */
[----:B------:R-:W-:Y:S05]  /*0d00*/  @P0 BRA `(.L_x_13) ;  /* 0x0000000000480947 */ /* 0x000fea0003800000 */
[----:B--23--:R-:W-:Y:S01]  /*0d10*/  UMOV UR4, 0x3a0 ;  /* 0x000003a000047882 */ /* 0x00cfe20000000000 */
[----:B------:R-:W-:Y:S01]  /*0d20*/  UMOV UR6, 0x400 ;  /* 0x0000040000067882 */ /* 0x000fe20000000000 */
[----:B------:R-:W-:Y:S01]  /*0d30*/  USEL UR4, UR4, 0x320, UP3 ;  /* 0x0000032004047887 */ /* 0x000fe20009800000 */
        /* <DEDUP_REMOVED lines=9> */
[----:B------:R-:W2:Y:S02]  /*0dd0*/  FENCE.VIEW.ASYNC.S ;  /* 0x00000000000073c6 */ /* 0x000ea40000000000 */
[----:B--2---:R4:W2:Y:S08]  /*0de0*/  SYNCS.EXCH.64 URZ, [UR6+0x230], UR8 ;  /* 0x0002300806ff75b2 */ /* 0x0048b00008000100 */
[----:B------:R4:W3:Y:S01]  /*0df0*/  SYNCS.EXCH.64 URZ, [UR6+0x240], UR4 ;  /* 0x0002400406ff75b2 */ /* 0x0008e20008000100 */
[----:B------:R4:W1:Y:S01]  /*0e00*/  SYNCS.EXCH.64 URZ, [UR6+0x238], UR8 ;  /* 0x0002380806ff75b2 */ /* 0x0008620008000100 */
[----:B------:R4:W1:Y:S02]  /*0e10*/  SYNCS.EXCH.64 URZ, [UR6+0x248], UR4 ;  /* 0x0002480406ff75b2 */ /* 0x0008640008000100 */
[----:B----4-:R-:W-:Y:S01]  /*0e20*/  NOP ;  /* 0x0000000000007918 */ /* 0x010fe20000000000 */
.L_x_13:
[----:B------:R-:W4:Y:S01]  /*0e30*/  SHFL.IDX PT, R0, R159, RZ, 0x1f ;  /* 0x00001fff9f007589 */ /* 0x000f2200000e0000 */
[----:B------:R-:W-:Y:S01]  /*0e40*/  NOP ;  /* 0x0000000000007918 */ /* 0x000fe20000000000 */
[----:B----4-:R-:W-:-:S13]  /*0e50*/  ISETP.NE.AND P0, PT, R0, 0x5, PT ;  /* 0x000000050000780c */ /* 0x010fda0003f05270 */
[----:B------:R-:W-:Y:S05]  /*0e60*/  @P0 BRA `(.L_x_14) ;  /* 0x0000000000540947 */ /* 0x000fea0003800000 */
[----:B--23--:R-:W-:Y:S01]  /*0e70*/  UMOV UR4, 0x400 ;  /* 0x0000040000047882 */ /* 0x00cfe20000000000 */
        /* <DEDUP_REMOVED lines=14> */
[----:B------:R4:W1:Y:S01]  /*0f60*/  SYNCS.EXCH.64 URZ, [UR4+0x278], UR8 ;  /* 0x0002780804ff75b2 */ /* 0x0008620008000100 */
[----:B------:R4:W1:Y:S01]  /*0f70*/  SYNCS.EXCH.64 URZ, [UR4+0x260], UR6 ;  /* 0x0002600604ff75b2 */ /* 0x0008620008000100 */
[----:B------:R4:W1:Y:S01]  /*0f80*/  SYNCS.EXCH.64 URZ, [UR4+0x280], UR8 ;  /* 0x0002800804ff75b2 */ /* 0x0008620008000100 */
[----:B------:R4:W1:Y:S01]  /*0f90*/  SYNCS.EXCH.64 URZ, [UR4+0x268], UR6 ;  /* 0x0002680604ff75b2 */ /* 0x0008620008000100 */
[----:B------:R4:W1:Y:S02]  /*0fa0*/  SYNCS.EXCH.64 URZ, [UR4+0x288], UR8 ;  /* 0x0002880804ff75b2 */ /* 0x0008640008000100 */
[----:B----4-:R-:W-:Y:S01]  /*0fb0*/  NOP ;  /* 0x0000000000007918 */ /* 0x010fe20000000000 */
.L_x_14:
[----:B------:R-:W4:Y:S01]  /*0fc0*/  SHFL.IDX PT, R0, R159, RZ, 0x1f ;  /* 0x00001fff9f007589 */ /* 0x000f2200000e0000 */
[----:B------:R-:W-:Y:S01]  /*0fd0*/  ISETP.NE.OR P1, PT, RZ, UR13, !P1 ;  /* 0x0000000dff007c0c */ /* 0x000fe2000cf25670 */
[----:B------:R-:W-:Y:S01]  /*0fe0*/  NOP ;  /* 0x0000000000007918 */ /* 0x000fe20000000000 */
[----:B----4-:R-:W-:-:S13]  /*0ff0*/  ISETP.NE.AND P0, PT, R0, 0x3, PT ;  /* 0x000000030000780c */ /* 0x010fda0003f05270 */
[----:B------:R-:W-:Y:S05]  /*1000*/  @P0 BRA `(.L_x_15) ;  /* 0x0000000000340947 */ /* 0x000fea0003800000 */
[----:B--23--:R-:W-:Y:S01]  /*1010*/  UMOV UR4, 0x400 ;  /* 0x0000040000047882 */ /* 0x00cfe20000000000 */
[----:B------:R-:W-:Y:S01]  /*1020*/  UMOV UR6, 0x20 ;  /* 0x0000002000067882 */ /* 0x000fe20000000000 */
[----:B------:R-:W-:Y:S02]  /*1030*/  ULEA UR4, UR48, UR4, 0x18 ;  /* 0x0000000430047291 */ /* 0x000fe4000f8ec0ff */
[----:B------:R-:W-:-:S04]  /*1040*/  UIADD3 UR6, UPT, UPT, -UR6, 0x100000, URZ ;  /* 0x0010000006067890 */ /* 0x000fc8000fffe1ff */
[----:B------:R-:W-:Y:S02]  /*1050*/  USHF.L.U32 UR7, UR6, 0xb, URZ ;  /* 0x0000000b06077899 */ /* 0x000fe400080006ff */
[----:B------:R-:W-:Y:S01]  /*1060*/  USHF.L.U32 UR6, UR6, 0x1, URZ ;  /* 0x0000000106067899 */ /* 0x000fe200080006ff */
[----:B------:R-:W-:Y:S01]  /*1070*/  ELECT P0, URZ, PT ;  /* 0x0000000000ff782f */ /* 0x000fe20003800000 */
[----:B------:R-:W2:Y:S10]  /*1080*/  FENCE.VIEW.ASYNC.S ;  /* 0x00000000000073c6 */ /* 0x000eb40000000000 */
[----:B--2---:R4:W2:Y:S01]  /*1090*/  SYNCS.EXCH.64 URZ, [UR4+0x290], UR6 ;  /* 0x0002900604ff75b2 */ /* 0x0048a20008000100 */
[----:B------:R4:W3:Y:S01]  /*10a0*/  SYNCS.EXCH.64 URZ, [UR4+0x2a0], UR6 ;  /* 0x0002a00604ff75b2 */ /* 0x0008e20008000100 */
[----:B------:R4:W1:Y:S01]  /*10b0*/  SYNCS.EXCH.64 URZ, [UR4+0x298], UR6 ;  /* 0x0002980604ff75b2 */ /* 0x0008620008000100 */
[----:B------:R4:W1:Y:S02]  /*10c0*/  SYNCS.EXCH.64 URZ, [UR4+0x2a8], UR6 ;  /* 0x0002a80604ff75b2 */ /* 0x0008640008000100 */
[----:B----4-:R-:W-:Y:S01]  /*10d0*/  NOP ;  /* 0x0000000000007918 */ /* 0x010fe20000000000 */
.L_x_15:
[----:B------:R-:W-:Y:S01]  /*10e0*/  VOTEU.ALL UP0, P1 ;  /* 0x0000000000ff7886 */ /* 0x000fe20000800000 */
[----:B--23--:R-:W-:Y:S01]  /*10f0*/  UMOV UR4, 0x20 ;  /* 0x0000002000047882 */ /* 0x00cfe20000000000 */
[----:B------:R-:W2:Y:S01]  /*1100*/  LDCU UR7, c[0x0][0x36c] ;  /* 0x00006d80ff0777ac */ /* 0x000ea20008000800 */
[----:B------:R-:W-:Y:S01]  /*1110*/  NOP ;  /* 0x0000000000007918 */ /* 0x000fe20000000000 */
[----:B------:R-:W-:Y:S01]  /*1120*/  LOP3.LUT R0, R170, 0x1f, RZ, 0xc0, !PT ;  /* 0x0000001faa007812 */ /* 0x000fe200078ec0ff */
[----:B------:R-:W-:Y:S01]  /*1130*/  @!UP0 UMOV UR6, 0x400 ;  /* 0x0000040000068882 */ /* 0x000fe20000000000 */
[----:B------:R-:W-:-:S04]  /*1140*/  @!UP0 UIADD3 UR4, UPT, UPT, -UR4, 0x100000, URZ ;  /* 0x0010000004048890 */ /* 0x000fc8000fffe1ff */
[----:B------:R-:W-:Y:S02]  /*1150*/  @!UP0 USHF.L.U32 UR5, UR4, 0xb, URZ ;  /* 0x0000000b04058899 */ /* 0x000fe400080006ff */
[----:B------:R-:W-:Y:S02]  /*1160*/  @!UP0 USHF.L.U32 UR4, UR4, 0x1, URZ ;  /* 0x0000000104048899 */ /* 0x000fe400080006ff */
[----:B------:R-:W-:Y:S01]  /*1170*/  @!UP0 ULEA UR6, UR48, UR6, 0x18 ;  /* 0x0000000630068291 */ /* 0x000fe2000f8ec0ff */
[----:B------:R-:W-:Y:S01]  /*1180*/  VOTEU.ALL UP0, P1 ;  /* 0x0000000000ff7886 */ /* 0x000fe20000800000 */
[----:B------:R-:W-:Y:S02]  /*1190*/  UISETP.NE.AND UP4, UPT, UR13, URZ, UPT ;  /* 0x000000ff0d00728c */ /* 0x000fe4000bf85270 */
[----:B--2---:R-:W-:Y:S01]  /*11a0*/  UISETP.EQ.U32.AND UP5, UPT, UR7, 0x1, UPT ;  /* 0x000000010700788c */ /* 0x004fe2000bfa2070 */
[----:B------:R-:W2:Y:S07]  /*11b0*/  FENCE.VIEW.ASYNC.S ;  /* 0x00000000000073c6 */ /* 0x000eae0000000000 */
[----:B--2---:R2:W3:Y:S01]  /*11c0*/  @!UP0 SYNCS.EXCH.64 URZ, [UR6+0x2b0], UR4 ;  /* 0x0002b00406ff85b2 */ /* 0x0044e20008000100 */
[----:B------:R-:W-:Y:S05]  /*11d0*/  BRA.U !UP5, `(.L_x_16) ;  /* 0x000000010d087547 */ /* 0x000fea000b800000 */
[----:B-1-3--:R-:W-:Y:S01]  /*11e0*/  UCGABAR_ARV ;  /* 0x00000000000079c7 */ /* 0x00afe20008000000 */
[----:B------:R-:W-:Y:S05]  /*11f0*/  BRA `(.L_x_17) ;  /* 0x0000000000047947 */ /* 0x000fea0003800000 */
.L_x_16:
[----:B-1-3--:R-:W-:Y:S01]  /*1200*/  NOP ;  /* 0x0000000000007918 */ /* 0x00afe20000000000 */
.L_x_17:
[----:B------:R-:W1:Y:S01]  /*1210*/  S2UR UR21, SR_CTAID.X ;  /* 0x00000000001579c3 */ /* 0x000e620000002500 */
[----:B------:R-:W-:-:S05]  /*1220*/  CS2R.32 R3, SR_CgaSize ;  /* 0x0000000000037805 */ /* 0x000fca0000008a00 */
[----:B------:R-:W-:-:S05]  /*1230*/  IMAD R3, R3, -0xa0, RZ ;  /* 0xffffff6003037824 */ /* 0x000fca00078e02ff */
[----:B--2---:R-:W-:-:S14]  /*1240*/  R2UR UR5, R3 ;  /* 0x00000000030572ca */ /* 0x004fdc00000e0000 */
[----:B------:R-:W2:Y:S01]  /*1250*/  LDCU UR5, c[0x0][UR5+0x2b0] ;  /* 0x00005600050577ac */ /* 0x000ea20008000800 */
[----:B------:R-:W-:-:S05]  /*1260*/  CS2R.32 R3, SR_CgaSize ;  /* 0x0000000000037805 */ /* 0x000fca0000008a00 */
[----:B------:R-:W-:-:S05]  /*1270*/  IMAD R3, R3, -0xa0, RZ ;  /* 0xffffff6003037824 */ /* 0x000fca00078e02ff */
[----:B------:R-:W-:-:S14]  /*1280*/  R2UR UR4, R3 ;  /* 0x00000000030472ca */ /* 0x000fdc00000e0000 */
[----:B------:R-:W3:Y:S01]  /*1290*/  LDCU UR4, c[0x0][UR4+0x2b4] ;  /* 0x00005680040477ac */ /* 0x000ee20008000800 */
[----:B------:R-:W4:Y:S01]  /*12a0*/  S2UR UR7, SR_CTAID.Y ;  /* 0x00000000000779c3 */ /* 0x000f220000002600 */
[----:B------:R-:W3:Y:S01]  /*12b0*/  LDCU UR18, c[0x0][0xb24] ;  /* 0x00016480ff1277ac */ /* 0x000ee20008000800 */
[----:B------:R-:W-:-:S05]  /*12c0*/  CS2R.32 R3, SR_CgaSize ;  /* 0x0000000000037805 */ /* 0x000fca0000008a00 */
[----:B------:R-:W-:-:S05]  /*12d0*/  IMAD R3, R3, -0xa0, RZ ;  /* 0xffffff6003037824 */ /* 0x000fca00078e02ff */
[----:B------:R-:W-:-:S14]  /*12e0*/  R2UR UR62, R3 ;  /* 0x00000000033e72ca */ /* 0x000fdc00000e0000 */
[----:B------:R-:W3:Y:S01]  /*12f0*/  LDCU UR62, c[0x0][UR62+0x2a0] ;  /* 0x000054003e3e77ac */ /* 0x000ee20008000800 */
[----:B------:R-:W1:Y:S01]  /*1300*/  S2UR UR36, SR_CTAID.Z ;  /* 0x00000000002479c3 */ /* 0x000e620000002700 */
[----:B------:R-:W-:-:S05]  /*1310*/  CS2R.32 R3, SR_CgaSize ;  /* 0x0000000000037805 */ /* 0x000fca0000008a00 */
[----:B------:R-:W-:-:S05]  /*1320*/  IMAD R3, R3, -0xa0, RZ ;  /* 0xffffff6003037824 */ /* 0x000fca00078e02ff */
[----:B------:R-:W-:-:S14]  /*1330*/  R2UR UR59, R3 ;  /* 0x00000000033b72ca */ /* 0x000fdc00000e0000 */
[----:B------:R-:W3:Y:S01]  /*1340*/  LDCU UR59, c[0x0][UR59+0x2a4] ;  /* 0x000054803b3b77ac */ /* 0x000ee20008000800 */
[----:B------:R-:W-:Y:S02]  /*1350*/  UISETP.GT.U32.AND UP0, UPT, UR29, 0xffff, UPT ;  /* 0x0000ffff1d00788c */ /* 0x000fe4000bf04070 */
[----:B------:R-:W-:Y:S01]  /*1360*/  USHF.L.U32 UR28, UR48, 0xa, URZ ;  /* 0x0000000a301c7899 */ /* 0x000fe200080006ff */
[----:B-1----:R-:W-:Y:S01]  /*1370*/  I2FP.F32.U32 R3, UR21 ;  /* 0x0000001500037c45 */ /* 0x002fe20008201000 */
[----:B------:R-:W-:Y:S01]  /*1380*/  UMOV UR31, 0x5 ;  /* 0x00000005001f7882 */ /* 0x000fe20000000000 */
[----:B------:R-:W1:Y:S03]  /*1390*/  LDCU UR42, c[0x0][0xb24] ;  /* 0x00016480ff2a77ac */ /* 0x000e660008000800 */
[----:B--2---:R-:W-:Y:S01]  /*13a0*/  FMUL R3, R3, UR5 ;  /* 0x0000000503037c20 */ /* 0x004fe20008400000 */
[----:B------:R-:W-:Y:S01]  /*13b0*/  USEL UR5, UR29, 0xffff, !UP0 ;  /* 0x0000ffff1d057887 */ /* 0x000fe2000c000000 */
[----:B----4-:R-:W-:Y:S01]  /*13c0*/  I2FP.F32.U32 R2, UR7 ;  /* 0x0000000700027c45 */ /* 0x010fe20008201000 */
[----:B------:R-:W2:Y:S03]  /*13d0*/  LDCU UR23, c[0x0][0xb30] ;  /* 0x00016600ff1777ac */ /* 0x000ea60008000800 */
[----:B------:R-:W4:Y:S01]  /*13e0*/  F2I.U32.TRUNC.NTZ R3, R3 ;  /* 0x0000000300037305 */ /* 0x000f22000020f000 */
[----:B---3--:R-:W-:Y:S01]  /*13f0*/  FMUL R2, R2, UR4 ;  /* 0x0000000402027c20 */ /* 0x008fe20008400000 */
[----:B------:R-:W-:-:S02]  /*1400*/  ULOP3.LUT UR19, UR5, 0xffff, URZ, 0xc0, !UPT ;  /* 0x0000ffff05137892 */ /* 0x000fc4000f8ec0ff */
[----:B------:R-:W-:Y:S01]  /*1410*/  UISETP.GE.AND UP2, UPT, UR18, 0x1, UPT ;  /* 0x000000011200788c */ /* 0x000fe2000bf46270 */
[----:B------:R-:W-:-:S03]  /*1420*/  UMOV UR20, UR7 ;  /* 0x0000000700147c82 */ /* 0x000fc60008000000 */
[----:B------:R-:W3:Y:S01]  /*1430*/  F2I.U32.TRUNC.NTZ R2, R2 ;  /* 0x0000000200027305 */ /* 0x000ee2000020f000 */
[----:B------:R-:W-:Y:S01]  /*1440*/  UMOV UR16, UR21 ;  /* 0x0000001500107c82 */ /* 0x000fe20008000000 */
[----:B----4-:R-:W-:Y:S02]  /*1450*/  R2UR UR4, R3 ;  /* 0x00000000030472ca */ /* 0x010fe400000e0000 */
[----:B------:R-:W-:Y:S02]  /*1460*/  PRMT R3, RZ, 0x7610, R3 ;  /* 0x00007610ff037816 */ /* 0x000fe40000000003 */
[----:B---3--:R-:W-:Y:S02]  /*1470*/  R2UR UR6, R2 ;  /* 0x00000000020672ca */ /* 0x008fe400000e0000 */
[----:B------:R-:W-:-:S07]  /*1480*/  PRMT R2, RZ, 0x7610, R2 ;  /* 0x00007610ff027816 */ /* 0x000fce0000000002 */
[----:B------:R-:W-:-:S04]  /*1490*/  UIADD3 UR5, UPT, UPT, -UR4, URZ, URZ ;  /* 0x000000ff04057290 */ /* 0x000fc8000fffe1ff */
[----:B------:R-:W-:Y:S02]  /*14a0*/  UIMAD UR62, UR62, UR5, UR21 ;  /* 0x000000053e3e72a4 */ /* 0x000fe4000f8e0215 */
[----:B------:R-:W-:-:S04]  /*14b0*/  UIADD3 UR4, UPT, UPT, -UR6, URZ, URZ ;  /* 0x000000ff06047290 */ /* 0x000fc8000fffe1ff */
[----:B------:R-:W-:Y:S01]  /*14c0*/  UIMAD UR59, UR59, UR4, UR7 ;  /* 0x000000043b3b72a4 */ /* 0x000fe2000f8e0207 */
[----:B-12---:R-:W-:Y:S11]  /*14d0*/  BRA.U UP4, `(.L_x_18) ;  /* 0x00000001043c7547 */ /* 0x006ff6000b800000 */
[----:B------:R-:W-:Y:S02]  /*14e0*/  UISETP.GT.U32.AND UP0, UPT, UR62, 0x1, UPT ;  /* 0x000000013e00788c */ /* 0x000fe4000bf04070 */
[----:B------:R-:W-:Y:S02]  /*14f0*/  ULOP3.LUT UR4, UR62, 0xfffffffe, URZ, 0xc0, !UPT ;  /* 0xfffffffe3e047892 */ /* 0x000fe4000f8ec0ff */
[----:B------:R-:W-:Y:S02]  /*1500*/  UISETP.NE.AND UP1, UPT, UR59, URZ, UP0 ;  /* 0x000000ff3b00728c */ /* 0x000fe40008725270 */
[----:B------:R-:W-:Y:S02]  /*1510*/  UISETP.NE.AND UP0, UPT, UR59, 0x1, UP0 ;  /* 0x000000013b00788c */ /* 0x000fe40008705270 */
[----:B------:R-:W-:Y:S02]  /*1520*/  USEL UR7, URZ, 0x1, UP1 ;  /* 0x00000001ff077887 */ /* 0x000fe40008800000 */
[----:B------:R-:W-:-:S02]  /*1530*/  USEL UR6, URZ, 0x4, UP0 ;  /* 0x00000004ff067887 */ /* 0x000fc40008000000 */
[----:B------:R-:W-:Y:S02]  /*1540*/  USEL UR5, URZ, 0x2, UP1 ;  /* 0x00000002ff057887 */ /* 0x000fe40008800000 */
[----:B------:R-:W-:Y:S02]  /*1550*/  ULEA UR4, UR59, UR4, 0x1 ;  /* 0x000000043b047291 */ /* 0x000fe4000f8e08ff */
[----:B------:R-:W-:Y:S02]  /*1560*/  USEL UR8, URZ, 0x8, UP0 ;  /* 0x00000008ff087887 */ /* 0x000fe40008000000 */
[----:B------:R-:W-:-:S03]  /*1570*/  UIADD3 UR5, UPT, UPT, UR5, UR6, UR7 ;  /* 0x0000000605057290 */ /* 0x000fc6000fffe007 */
[----:B------:R-:W-:Y:S01]  /*1580*/  UMOV UR6, 0x3 ;  /* 0x0000000300067882 */ /* 0x000fe20000000000 */
[----:B------:R-:W-:Y:S02]  /*1590*/  UIADD3 UR5, UPT, UPT, UR5, UR8, URZ ;  /* 0x0000000805057290 */ /* 0x000fe4000fffe0ff */
[----:B------:R-:W-:-:S04]  /*15a0*/  USHF.L.U32 UR4, UR6, UR4, URZ ;  /* 0x0000000406047299 */ /* 0x000fc800080006ff */
[----:B------:R-:W-:Y:S02]  /*15b0*/  MOV R3, UR5 ;  /* 0x0000000500037c02 */ /* 0x000fe40008000f00 */
[----:B------:R-:W-:Y:S02]  /*15c0*/  MOV R2, UR4 ;  /* 0x0000000400027c02 */ /* 0x000fe40008000f00 */
.L_x_18:
[----:B------:R-:W-:Y:S05]  /*15d0*/  BRA.U !UP2, `(.L_x_19) ;  /* 0x000000010ad07547 */ /* 0x000fea000b800000 */
[----:B------:R-:W1:Y:S01]  /*15e0*/  LDCU.128 UR24, c[0x0][0xb10] ;  /* 0x00016200ff1877ac */ /* 0x000e620008000c00 */
[----:B------:R-:W2:Y:S01]  /*15f0*/  LDCU UR12, c[0x0][0x370] ;  /* 0x00006e00ff0c77ac */ /* 0x000ea20008000800 */
[----:B------:R-:W3:Y:S01]  /*1600*/  LDCU UR5, c[0x0][0x374] ;  /* 0x00006e80ff0577ac */ /* 0x000ee20008000800 */
[----:B------:R-:W4:Y:S01]  /*1610*/  LDCU UR22, c[0x0][0xb0c] ;  /* 0x00016180ff1677ac */ /* 0x000f220008000800 */
[----:B------:R-:W4:Y:S01]  /*1620*/  LDCU UR4, c[0x0][0xb20] ;  /* 0x00016400ff0477ac */ /* 0x000f220008000800 */
[----:B------:R-:W4:Y:S01]  /*1630*/  LDCU.64 UR16, c[0x0][0xb28] ;  /* 0x00016500ff1077ac */ /* 0x000f220008000a00 */
[----:B-1----:R-:W-:Y:S02]  /*1640*/  UISETP.NE.AND UP0, UPT, UR26, 0x1, UPT ;  /* 0x000000011a00788c */ /* 0x002fe4000bf05270 */
[----:B---3--:R-:W-:Y:S02]  /*1650*/  UIMAD.WIDE.U32 UR6, UR5, UR27, URZ ;  /* 0x0000001b050672a5 */ /* 0x008fe4000f8e00ff */
[----:B--2---:R-:W-:-:S02]  /*1660*/  UIMAD.WIDE.U32 UR8, UR12, UR24, URZ ;  /* 0x000000180c0872a5 */ /* 0x004fc4000f8e00ff */
[----:B----4-:R-:W-:Y:S02]  /*1670*/  UISETP.NE.AND UP1, UPT, UR22, 0x1, UPT ;  /* 0x000000011600788c */ /* 0x010fe4000bf25270 */
[----:B------:R-:W-:Y:S01]  /*1680*/  UISETP.NE.AND UP2, UPT, UR18, 0x1, UPT ;  /* 0x000000011200788c */ /* 0x000fe2000bf45270 */
[----:B------:R-:W-:Y:S02]  /*1690*/  UMOV UR6, UR7 ;  /* 0x0000000700067c82 */ /* 0x000fe40008000000 */
[----:B------:R-:W-:Y:S01]  /*16a0*/  UMOV UR8, UR9 ;  /* 0x0000000900087c82 */ /* 0x000fe20008000000 */
[----:B------:R-:W-:Y:S02]  /*16b0*/  @UP0 USHF.R.U32.HI UR5, URZ, UR4, UR6 ;  /* 0x00000004ff050299 */ /* 0x000fe40008011606 */
[----:B------:R-:W-:Y:S02]  /*16c0*/  UIMAD.WIDE.U32 UR14, UR20, UR27, URZ ;  /* 0x0000001b140e72a5 */ /* 0x000fe4000f8e00ff */
[----:B------:R-:W-:-:S02]  /*16d0*/  UIMAD.WIDE.U32 UR6, UR5, UR16, URZ ;  /* 0x00000010050672a5 */ /* 0x000fc4000f8e00ff */
[----:B------:R-:W-:Y:S02]  /*16e0*/  @UP1 USHF.R.U32.HI UR12, URZ, UR25, UR8 ;  /* 0x00000019ff0c1299 */ /* 0x000fe40008011608 */
[----:B------:R-:W-:Y:S02]  /*16f0*/  UIMAD.WIDE.U32 UR10, UR21, UR24, URZ ;  /* 0x00000018150a72a5 */ /* 0x000fe4000f8e00ff */
[----:B------:R-:W-:Y:S01]  /*1700*/  UIMAD.WIDE.U32 UR8, UR12, UR16, URZ ;  /* 0x000000100c0872a5 */ /* 0x000fe2000f8e00ff */
[----:B------:R-:W-:Y:S01]  /*1710*/  UMOV UR14, UR15 ;  /* 0x0000000f000e7c82 */ /* 0x000fe20008000000 */
[----:B------:R-:W-:Y:S01]  /*1720*/  UMOV UR6, UR7 ;  /* 0x0000000700067c82 */ /* 0x000fe20008000000 */
[----:B------:R-:W-:Y:S02]  /*1730*/  USHF.R.U32.HI UR14, URZ, UR4, UR14 ;  /* 0x00000004ff0e7299 */ /* 0x000fe4000801160e */
[----:B------:R-:W-:Y:S01]  /*1740*/  @UP2 USHF.R.U32.HI UR5, URZ, UR17, UR6 ;  /* 0x00000011ff052299 */ /* 0x000fe20008011606 */
[----:B------:R-:W-:-:S02]  /*1750*/  UMOV UR10, UR11 ;  /* 0x0000000b000a7c82 */ /* 0x000fc40008000000 */
[----:B------:R-:W-:Y:S01]  /*1760*/  UMOV UR6, UR9 ;  /* 0x0000000900067c82 */ /* 0x000fe20008000000 */
[----:B------:R-:W-:Y:S02]  /*1770*/  USHF.R.U32.HI UR10, URZ, UR25, UR10 ;  /* 0x00000019ff0a7299 */ /* 0x000fe4000801160a */
[----:B------:R-:W-:Y:S02]  /*1780*/  @UP2 USHF.R.U32.HI UR12, URZ, UR17, UR6 ;  /* 0x00000011ff0c2299 */ /* 0x000fe40008011606 */
[----:B------:R-:W-:Y:S02]  /*1790*/  USEL UR4, UR20, UR14, !UP0 ;  /* 0x0000000e14047287 */ /* 0x000fe4000c000000 */
[----:B------:R-:W-:Y:S02]  /*17a0*/  UIMAD UR6, UR5, UR18, URZ ;  /* 0x00000012050672a4 */ /* 0x000fe4000f8e02ff */
[----:B------:R-:W-:Y:S02]  /*17b0*/  USEL UR5, UR21, UR10, !UP1 ;  /* 0x0000000a15057287 */ /* 0x000fe4000c800000 */
[----:B------:R-:W-:-:S02]  /*17c0*/  UIMAD UR8, UR12, UR18, URZ ;  /* 0x000000120c0872a4 */ /* 0x000fc4000f8e02ff */
[----:B------:R-:W-:Y:S02]  /*17d0*/  UISETP.GE.AND UP0, UPT, UR4, UR6, UPT ;  /* 0x000000060400728c */ /* 0x000fe4000bf06270 */
[----:B------:R-:W-:Y:S02]  /*17e0*/  UIMAD.WIDE.U32 UR6, UR4, UR16, URZ ;  /* 0x00000010040672a5 */ /* 0x000fe4000f8e00ff */
[----:B------:R-:W-:Y:S02]  /*17f0*/  UISETP.GE.OR UP0, UPT, UR5, UR8, UP0 ;  /* 0x000000080500728c */ /* 0x000fe40008706670 */
[----:B------:R-:W-:Y:S02]  /*1800*/  UIMAD.WIDE.U32 UR8, UR5, UR16, URZ ;  /* 0x00000010050872a5 */ /* 0x000fe4000f8e00ff */
[----:B------:R-:W-:Y:S02]  /*1810*/  USHF.R.U32.HI UR7, URZ, UR17, UR7 ;  /* 0x00000011ff077299 */ /* 0x000fe40008011607 */
[----:B------:R-:W-:-:S02]  /*1820*/  UIADD3 UR10, UPT, UPT, -UR4, URZ, URZ ;  /* 0x000000ff040a7290 */ /* 0x000fc4000fffe1ff */
[----:B------:R-:W-:Y:S02]  /*1830*/  USEL UR7, UR4, UR7, !UP2 ;  /* 0x0000000704077287 */ /* 0x000fe4000d000000 */
[----:B------:R-:W-:Y:S01]  /*1840*/  UIADD3 UR16, UPT, UPT, -UR5, URZ, URZ ;  /* 0x000000ff05107290 */ /* 0x000fe2000fffe1ff */
[----:B------:R-:W-:Y:S01]  /*1850*/  @!UP0 UMOV UR6, UR9 ;  /* 0x0000000900068c82 */ /* 0x000fe20008000000 */
[----:B------:R-:W-:Y:S02]  /*1860*/  UIADD3 UR8, UPT, UPT, -UR7, URZ, URZ ;  /* 0x000000ff07087290 */ /* 0x000fe4000fffe1ff */
[----:B------:R-:W-:Y:S02]  /*1870*/  @!UP0 USHF.R.U32.HI UR6, URZ, UR17, UR6 ;  /* 0x00000011ff068299 */ /* 0x000fe40008011606 */
[----:B------:R-:W-:Y:S02]  /*1880*/  UIMAD UR8, UR18, UR8, UR4 ;  /* 0x00000008120872a4 */ /* 0x000fe4000f8e0204 */
[----:B------:R-:W-:-:S02]  /*1890*/  @!UP0 USEL UR6, UR5, UR6, !UP2 ;  /* 0x0000000605068287 */ /* 0x000fc4000d000000 */
[----:B------:R-:W-:Y:S02]  /*18a0*/  UIMAD UR20, UR26, UR10, UR20 ;  /* 0x0000000a1a1472a4 */ /* 0x000fe4000f8e0214 */
[----:B------:R-:W-:Y:S02]  /*18b0*/  @!UP0 UIADD3 UR7, UPT, UPT, UR7, -UR6, URZ ;  /* 0x8000000607078290 */ /* 0x000fe4000fffe0ff */
[----:B------:R-:W-:Y:S02]  /*18c0*/  @!UP0 UIMAD UR6, UR8, UR12, UR6 ;  /* 0x0000000c080682a4 */ /* 0x000fe4000f8e0206 */
[----:B------:R-:W-:Y:S02]  /*18d0*/  @!UP0 UIMAD UR4, UR7, UR18, UR5 ;  /* 0x00000012070482a4 */ /* 0x000fe4000f8e0205 */
[----:B------:R-:W-:Y:S02]  /*18e0*/  UIMAD UR16, UR22, UR16, UR21 ;  /* 0x00000010161072a4 */ /* 0x000fe4000f8e0215 */
[----:B------:R-:W-:Y:S01]  /*18f0*/  UIMAD UR20, UR4, UR26, UR20 ;  /* 0x0000001a041472a4 */ /* 0x000fe2000f8e0214 */
[----:B------:R-:W-:-:S02]  /*1900*/  @!UP0 UMOV UR5, UR6 ;  /* 0x0000000600058c82 */ /* 0x000fc40008000000 */
[----:B------:R-:W-:-:S12]  /*1910*/  UIMAD UR16, UR5, UR22, UR16 ;  /* 0x00000016051072a4 */ /* 0x000fd8000f8e0210 */
.L_x_19:
[----:B------:R-:W-:Y:S02]  /*1920*/  UISETP.NE.AND UP1, UPT, UR23, 0x1, UPT ;  /* 0x000000011700788c */ /* 0x000fe4000bf25270 */
[----:B------:R-:W-:Y:S02]  /*1930*/  UISETP.NE.AND UP0, UPT, UR13, 0x2, UPT ;  /* 0x000000020d00788c */ /* 0x000fe4000bf05270 */
[----:B------:R-:W-:Y:S02]  /*1940*/  ULOP3.LUT UR28, UR28, 0x800, URZ, 0xc0, !UPT ;  /* 0x000008001c1c7892 */ /* 0x000fe4000f8ec0ff */
[----:B------:R-:W-:-:S03]  /*1950*/  USHF.L.U32 UR24, UR31, UR19, URZ ;  /* 0x000000131f187299 */ /* 0x000fc600080006ff */
[----:B------:R-:W-:Y:S09]  /*1960*/  BRA.U UP1, `(.L_x_20) ;  /* 0x0000000101447547 */ /* 0x000ff2000b800000 */
[----:B------:R-:W1:Y:S01]  /*1970*/  LDCU.128 UR8, c[0x0][0xb10] ;  /* 0x00016200ff0877ac */ /* 0x000e620008000c00 */
[----:B------:R-:W2:Y:S01]  /*1980*/  LDCU UR12, c[0x0][0xb0c] ;  /* 0x00016180ff0c77ac */ /* 0x000ea20008000800 */
[----:B------:R-:W3:Y:S01]  /*1990*/  LDCU UR14, c[0x0][0xb20] ;  /* 0x00016400ff0e77ac */ /* 0x000ee20008000800 */
[----:B-1----:R-:W-:Y:S02]  /*19a0*/  UIMAD.WIDE.U32 UR6, UR16, UR8, URZ ;  /* 0x00000008100672a5 */ /* 0x002fe4000f8e00ff */
[----:B------:R-:W-:Y:S02]  /*19b0*/  UIMAD.WIDE.U32 UR4, UR20, UR11, URZ ;  /* 0x0000000b140472a5 */ /* 0x000fe4000f8e00ff */
[----:B--2---:R-:W-:Y:S02]  /*19c0*/  UISETP.NE.AND UP2, UPT, UR12, 0x1, UPT ;  /* 0x000000010c00788c */ /* 0x004fe4000bf45270 */
[----:B------:R-:W-:Y:S01]  /*19d0*/  UISETP.NE.AND UP1, UPT, UR10, 0x1, UPT ;  /* 0x000000010a00788c */ /* 0x000fe2000bf25270 */
[----:B------:R-:W-:-:S02]  /*19e0*/  UMOV UR6, UR7 ;  /* 0x0000000700067c82 */ /* 0x000fc40008000000 */
[----:B------:R-:W-:Y:S01]  /*19f0*/  UMOV UR4, UR5 ;  /* 0x0000000500047c82 */ /* 0x000fe20008000000 */
[----:B------:R-:W-:Y:S02]  /*1a00*/  USHF.R.U32.HI UR6, URZ, UR9, UR6 ;  /* 0x00000009ff067299 */ /* 0x000fe40008011606 */
[----:B---3--:R-:W-:Y:S02]  /*1a10*/  USHF.R.U32.HI UR4, URZ, UR14, UR4 ;  /* 0x0000000eff047299 */ /* 0x008fe40008011604 */
[----:B------:R-:W-:Y:S02]  /*1a20*/  USEL UR5, UR16, UR6, !UP2 ;  /* 0x0000000610057287 */ /* 0x000fe4000d000000 */
[----:B------:R-:W-:-:S04]  /*1a30*/  USEL UR4, UR20, UR4, !UP1 ;  /* 0x0000000414047287 */ /* 0x000fc8000c800000 */
[----:B------:R-:W-:Y:S02]  /*1a40*/  UIADD3 UR6, UPT, UPT, -UR4, UR5, URZ ;  /* 0x0000000504067290 */ /* 0x000fe4000fffe1ff */
[----:B------:R-:W-:Y:S02]  /*1a50*/  UIADD3 UR4, UPT, UPT, UR4, -UR5, URZ ;  /* 0x8000000504047290 */ /* 0x000fe4000fffe0ff */
[----:B------:R-:W-:Y:S02]  /*1a60*/  UIMAD UR20, UR6, UR10, UR20 ;  /* 0x0000000a061472a4 */ /* 0x000fe4000f8e0214 */
[----:B------:R-:W-:-:S12]  /*1a70*/  UIMAD UR16, UR4, UR12, UR16 ;  /* 0x0000000c041072a4 */ /* 0x000fd8000f8e0210 */
.L_x_20:
[----:B------:R-:W-:Y:S05]  /*1a80*/  BRA.U !UP5, `(.L_x_21) ;  /* 0x000000010d0c7547 */ /* 0x000fea000b800000 */
[----:B------:R-:W-:Y:S01]  /*1a90*/  UCGABAR_WAIT ;  /* 0x0000000000007dc7 */ /* 0x000fe20008000000 */
[----:B------:R-:W-:Y:S01]  /*1aa0*/  CCTL.IVALL ;  /* 0x00000000ff00798f */ /* 0x000fe20002000000 */
[----:B------:R-:W-:Y:S05]  /*1ab0*/  BRA `(.L_x_22) ;  /* 0x0000000000047947 */ /* 0x000fea0003800000 */
.L_x_21:
[----:B------:R-:W-:Y:S06]  /*1ac0*/  BAR.SYNC.DEFER_BLOCKING 0x0 ;  /* 0x0000000000007b1d */ /* 0x000fec0000010000 */
.L_x_22:
[----:B------:R-:W-:Y:S05]  /*1ad0*/  BRA.U UP0, `(.L_x_23) ;  /* 0x0000002100c87547 */ /* 0x000fea000b800000 */
[----:B------:R-:W1:Y:S01]  /*1ae0*/  LDCU UR6, c[0x0][0x38c] ;  /* 0x00007180ff0677ac */ /* 0x000e620008000800 */
[----:B------:R-:W-:Y:S01]  /*1af0*/  PLOP3.LUT P1, PT, PT, PT, UP3, 0x80, 0x8 ;  /* 0x000000000008781c */ /* 0x000fe20003f2f038 */
[----:B------:R-:W-:Y:S01]  /*1b00*/  IMAD.MOV.U32 R12, RZ, RZ, 0x1 ;  /* 0x00000001ff0c7424 */ /* 0x000fe200078e00ff */
[----:B------:R-:W-:Y:S01]  /*1b10*/  ISETP.NE.AND P2, PT, R0, RZ, P3 ;  /* 0x000000ff0000720c */ /* 0x000fe20001f45270 */
[----:B------:R-:W-:Y:S01]  /*1b20*/  USHF.L.U32 UR7, UR21, 0x7, URZ ;  /* 0x0000000715077899 */ /* 0x000fe200080006ff */
[----:B------:R-:W-:Y:S01]  /*1b30*/  PLOP3.LUT P1, PT, P1, PT, PT, 0x8, 0x80 ;  /* 0x000000000080781c */ /* 0x000fe20000f2e170 */
[----:B------:R-:W-:Y:S01]  /*1b40*/  UMOV UR8, 0x400 ;  /* 0x0000040000087882 */ /* 0x000fe20000000000 */
[----:B------:R-:W-:Y:S01]  /*1b50*/  UISETP.NE.AND UP1, UPT, UR13, URZ, UPT ;  /* 0x000000ff0d00728c */ /* 0x000fe2000bf25270 */
[----:B------:R-:W-:Y:S01]  /*1b60*/  CS2R R10, SRZ ;  /* 0x00000000000a7805 */ /* 0x000fe2000001ff00 */
[----:B------:R-:W-:Y:S01]  /*1b70*/  USHF.L.U32 UR46, UR21, 0x6, URZ ;  /* 0x00000006152e7899 */ /* 0x000fe200080006ff */
[----:B------:R-:W-:Y:S01]  /*1b80*/  IMAD.MOV.U32 R9, RZ, RZ, RZ ;  /* 0x000000ffff097224 */ /* 0x000fe200078e00ff */
[----:B------:R-:W-:Y:S01]  /*1b90*/  ULEA UR13, UR48, UR8, 0x18 ;  /* 0x00000008300d7291 */ /* 0x000fe2000f8ec0ff */
[----:B------:R-:W-:Y:S01]  /*1ba0*/  IMAD.MOV.U32 R8, RZ, RZ, 0x1 ;  /* 0x00000001ff087424 */ /* 0x000fe200078e00ff */
[----:B------:R-:W2:Y:S01]  /*1bb0*/  LDCU UR39, c[0x0][0x370] ;  /* 0x00006e00ff2777ac */ /* 0x000ea20008000800 */
[----:B------:R-:W-:-:S02]  /*1bc0*/  USEL UR21, UR43, 0x2, UP1 ;  /* 0x000000022b157887 */ /* 0x000fc40008800000 */
[----:B-1----:R-:W-:Y:S02]  /*1bd0*/  UIADD3 UR5, UPT, UPT, UR6, 0x1f, URZ ;  /* 0x0000001f06057890 */ /* 0x002fe4000fffe0ff */
[----:B------:R-:W-:Y:S02]  /*1be0*/  UIADD3 UR47, UPT, UPT, UR6, 0x3e, URZ ;  /* 0x0000003e062f7890 */ /* 0x000fe4000fffe0ff */
[----:B------:R-:W-:Y:S01]  /*1bf0*/  USHF.R.S32.HI UR4, URZ, 0x1f, UR5 ;  /* 0x0000001fff047899 */ /* 0x000fe20008011405 */
[----:B------:R-:W1:Y:S03]  /*1c00*/  LDCU.64 UR26, c[0x0][0x348] ;  /* 0x00006900ff1a77ac */ /* 0x000e660008000a00 */
[----:B------:R-:W-:Y:S02]  /*1c10*/  ULEA.HI UR4, UR4, UR5, URZ, 0x5 ;  /* 0x0000000504047291 */ /* 0x000fe4000f8f28ff */
[----:B------:R-:W-:-:S02]  /*1c20*/  UIADD3 UR5, UPT, UPT, UR6, -0x1, URZ ;  /* 0xffffffff06057890 */ /* 0x000fc4000fffe0ff */
[----:B------:R-:W-:Y:S02]  /*1c30*/  USHF.R.S32.HI UR41, URZ, 0x5, UR4 ;  /* 0x00000005ff297899 */ /* 0x000fe40008011404 */
[----:B------:R-:W-:Y:S02]  /*1c40*/  UISETP.GE.U32.AND UP2, UPT, UR5, -0x3f, UPT ;  /* 0xffffffc10500788c */ /* 0x000fe4000bf46070 */
[----:B------:R-:W-:Y:S02]  /*1c50*/  UISETP.LT.U32.AND UP0, UPT, UR41, 0x20, UPT ;  /* 0x000000202900788c */ /* 0x000fe4000bf01070 */
[----:B------:R-:W-:Y:S02]  /*1c60*/  ULOP3.LUT UR5, UR7, 0x80, URZ, 0xc0, !UPT ;  /* 0x0000008007057892 */ /* 0x000fe4000f8ec0ff */
[----:B------:R-:W-:Y:S01]  /*1c70*/  USEL UR40, UR41, 0x20, UP0 ;  /* 0x0000002029287887 */ /* 0x000fe20008000000 */
[----:B------:R-:W3:Y:S03]  /*1c80*/  LDCU UR38, c[0x0][0x374] ;  /* 0x00006e80ff2677ac */ /* 0x000ee60008000800 */
[----:B------:R-:W-:-:S02]  /*1c90*/  UIADD3 UR4, UPT, UPT, UR40, -0x1, URZ ;  /* 0xffffffff28047890 */ /* 0x000fc4000fffe0ff */
[----:B------:R-:W-:Y:S02]  /*1ca0*/  @UP2 UIADD3 UR4, UPT, UPT, UR40, URZ, URZ ;  /* 0x000000ff28042290 */ /* 0x000fe4000fffe0ff */
[----:B------:R-:W-:Y:S02]  /*1cb0*/  ULOP3.LUT UR46, UR46, 0x40, URZ, 0xc0, !UPT ;  /* 0x000000402e2e7892 */ /* 0x000fe4000f8ec0ff */
[----:B------:R-:W-:Y:S02]  /*1cc0*/  UIADD3 UR30, UPT, UPT, UR13, 0x8600, UR28 ;  /* 0x000086000d1e7890 */ /* 0x000fe4000fffe01c */
[----:B------:R-:W-:Y:S02]  /*1cd0*/  ULEA.HI UR44, UR28, UR5, URZ, 0x1b ;  /* 0x000000051c2c7291 */ /* 0x000fe4000f8fd8ff */
[----:B------:R-:W-:Y:S02]  /*1ce0*/  UIADD3 UR45, UPT, UPT, UR41, -UR40, URZ ;  /* 0x80000028292d7290 */ /* 0x000fe4000fffe0ff */
[----:B------:R-:W-:-:S02]  /*1cf0*/  UIADD3 UR29, UPT, UPT, UR4, 0x1, URZ ;  /* 0x00000001041d7890 */ /* 0x000fc4000fffe0ff */
[----:B------:R-:W-:Y:S01]  /*1d00*/  UIADD3 UR43, UPT, UPT, -UR4, URZ, URZ ;  /* 0x000000ff042b7290 */ /* 0x000fe2000fffe1ff */
[----:B-123--:R-:W-:-:S11]  /*1d10*/  UMOV UR6, URZ ;  /* 0x000000ff00067c82 */ /* 0x00efd60008000000 */
.L_x_43:
[----:B------:R-:W-:-:S09]  /*1d20*/  UISETP.NE.AND UP0, UPT, UR48, URZ, UPT ;  /* 0x000000ff3000728c */ /* 0x000fd2000bf05270 */
[----:B-1----:R-:W-:Y:S05]  /*1d30*/  BRA.U UP0, `(.L_x_24) ;  /* 0x0000000100287547 */ /* 0x002fea000b800000 */
[----:B------:R-:W-:Y:S02]  /*1d40*/  LEA R0, R9, UR13, 0x3 ;  /* 0x0000000d09007c11 */ /* 0x000fe4000f8e18ff */
[----:B------:R-:W-:-:S04]  /*1d50*/  SHF.L.U32 R3, R8, 0x1f, RZ ;  /* 0x0000001f08037819 */ /* 0x000fc800000006ff */
[----:B------:R-:W1:Y:S02]  /*1d60*/  SYNCS.PHASECHK.TRANS64.TRYWAIT P0, [R0+URZ+0x2a0], R3 ;  /* 0x0002a003000075a7 */ /* 0x000e6400080011ff */
[----:B-1----:R-:W-:Y:S05]  /*1d70*/  @!P0 BRA `(.L_x_25) ;  /* 0x0000008000c48947 */ /* 0x002fea0003800000 */
.L_x_153:
[----:B------:R2:W-:Y:S01]  /*1d80*/  SYNCS.ARRIVE.TRANS64.A1T0 RZ, [R0+URZ+0x290], RZ ;  /* 0x000290ff00ff79a7 */ /* 0x0005e200081000ff */
[----:B------:R-:W-:-:S05]  /*1d90*/  VIADD R9, R9, 0x1 ;  /* 0x0000000109097836 */ /* 0x000fca0000000000 */
[----:B------:R-:W-:-:S04]  /*1da0*/  ISETP.NE.AND P0, PT, R9, 0x2, PT ;  /* 0x000000020900780c */ /* 0x000fc80003f05270 */
[----:B-1----:R-:W-:Y:S02]  /*1db0*/  SEL R3, RZ, 0x1, P0 ;  /* 0x00000001ff037807 */ /* 0x002fe40000000000 */
[----:B------:R-:W-:Y:S02]  /*1dc0*/  SEL R9, R9, RZ, P0 ;  /* 0x000000ff09097207 */ /* 0x000fe40000000000 */
[----:B------:R-:W-:-:S07]  /*1dd0*/  LOP3.LUT R8, R8, R3, RZ, 0x3c, !PT ;  /* 0x0000000308087212 */ /* 0x000fce00078e3cff */
.L_x_24:
[----:B------:R-:W-:Y:S01]  /*1de0*/  ULEA UR4, UR6, UR13, 0x3 ;  /* 0x0000000d06047291 */ /* 0x000fe2000f8e18ff */
[----:B--2---:R-:W-:Y:S01]  /*1df0*/  SHF.L.U32 R0, R12, 0x1f, RZ ;  /* 0x0000001f0c007819 */ /* 0x004fe200000006ff */
[----:B------:R-:W-:Y:S02]  /*1e00*/  UISETP.GE.U32.AND UP0, UPT, UR47, 0x3f, UPT ;  /* 0x0000003f2f00788c */ /* 0x000fe4000bf06070 */
[----:B------:R-:W-:Y:S01]  /*1e10*/  ULEA UR11, UR20, UR46, 0x7 ;  /* 0x0000002e140b7291 */ /* 0x000fe2000f8e38ff */
[----:B------:R-:W-:-:S04]  /*1e20*/  UMOV UR7, URZ ;  /* 0x000000ff00077c82 */ /* 0x000fc80008000000 */
[----:B------:R1:W2:Y:S01]  /*1e30*/  SYNCS.PHASECHK.TRANS64.TRYWAIT P0, [UR4+0x100], R0 ;  /* 0x00010000ff0075a7 */ /* 0x0002a20008001104 */
[----:B------:R-:W-:-:S04]  /*1e40*/  ULEA.HI UR4, UR16, UR16, URZ, 0x1 ;  /* 0x0000001010047291 */ /* 0x000fc8000f8f08ff */
[----:B------:R-:W-:-:S04]  /*1e50*/  USHF.L.U32 UR4, UR4, 0x7, URZ ;  /* 0x0000000704047899 */ /* 0x000fc800080006ff */
[----:B------:R-:W-:-:S04]  /*1e60*/  ULOP3.LUT UR35, UR4, 0xffffff00, URZ, 0xc0, !UPT ;  /* 0xffffff0004237892 */ /* 0x000fc8000f8ec0ff */
[----:B------:R-:W-:Y:S01]  /*1e70*/  UIADD3 UR35, UPT, UPT, UR44, UR35, URZ ;  /* 0x000000232c237290 */ /* 0x000fe2000fffe0ff */
[----:B------:R-:W-:Y:S11]  /*1e80*/  BRA.U !UP0, `(.L_x_26) ;  /* 0x0000000108c47547 */ /* 0x000ff6000b800000 */
[----:B------:R-:W-:Y:S01]  /*1e90*/  UMOV UR16, UR43 ;  /* 0x0000002b00107c82 */ /* 0x000fe20008000000 */
[----:B------:R-:W-:Y:S01]  /*1ea0*/  UMOV UR4, UR6 ;  /* 0x0000000600047c82 */ /* 0x000fe20008000000 */
[----:B------:R-:W-:-:S05]  /*1eb0*/  UMOV UR34, URZ ;  /* 0x000000ff00227c82 */ /* 0x000fca0008000000 */
.L_x_32:
[----:B------:R-:W-:Y:S01]  /*1ec0*/  ULEA UR33, UR4, UR13, 0x3 ;  /* 0x0000000d04217291 */ /* 0x000fe2000f8e18ff */
[----:B------:R-:W-:Y:S01]  /*1ed0*/  @P3 MOV R2, 0x3000 ;  /* 0x0000300000023802 */ /* 0x000fe20000000f00 */
[----:B--234-:R-:W-:Y:S10]  /*1ee0*/  @P0 BRA `(.L_x_27) ;  /* 0x00000000000c0947 */ /* 0x01cff40003800000 */
[----:B------:R-:W-:-:S04]  /*1ef0*/  SHF.L.U32 R3, R12, 0x1f, RZ ;  /* 0x0000001f0c037819 */ /* 0x000fc800000006ff */
[----:B------:R-:W2:Y:S02]  /*1f00*/  SYNCS.PHASECHK.TRANS64.TRYWAIT P0, [UR33+0x100], R3 ;  /* 0x00010003ff0075a7 */ /* 0x000ea40008001121 */
[----:B--2---:R-:W-:Y:S05]  /*1f10*/  @!P0 BRA `(.L_x_28) ;  /* 0x0000008000708947 */ /* 0x004fea0003800000 */
.L_x_27:
[----:B------:R2:W-:Y:S01]  /*1f20*/  @P3 SYNCS.ARRIVE.TRANS64 RZ, [UR33], R2 ;  /* 0x00000002ffff39a7 */ /* 0x0005e20008000021 */
[----:B------:R-:W-:Y:S02]  /*1f30*/  ULOP3.LUT UR5, UR21, 0x2, URZ, 0xfc, !UPT ;  /* 0x0000000215057892 */ /* 0x000fe4000f8efcff */
[----:B------:R-:W-:Y:S02]  /*1f40*/  UIADD3 UR16, UPT, UPT, UR16, 0x1, URZ ;  /* 0x0000000110107890 */ /* 0x000fe4000fffe0ff */
[----:B------:R-:W-:Y:S02]  /*1f50*/  UISETP.NE.AND UP0, UPT, UR5, 0x2, UPT ;  /* 0x000000020500788c */ /* 0x000fe4000bf05270 */
[----:B------:R-:W-:-:S07]  /*1f60*/  UISETP.NE.AND UP2, UPT, UR16, 0x1, UPT ;  /* 0x000000011000788c */ /* 0x000fce000bf45270 */
[----:B------:R-:W-:Y:S05]  /*1f70*/  BRA.U UP0, `(.L_x_29) ;  /* 0x0000000100047547 */ /* 0x000fea000b800000 */
[----:B------:R-:W-:Y:S05]  /*1f80*/  BPT.TRAP 0x1 ;  /* 0x000000040000795c */ /* 0x000fea0000300000 */
.L_x_29:
[----:B------:R-:W-:Y:S04]  /*1f90*/  BSSY.RECONVERGENT B0, `(.L_x_30) ;  /* 0x0000003000007945 */ /* 0x000fe80003800200 */
[----:B------:R-:W-:Y:S05]  /*1fa0*/  @!P2 BRA `(.L_x_31) ;  /* 0x000000000004a947 */ /* 0x000fea0003800000 */
[----:B------:R-:W-:Y:S05]  /*1fb0*/  BPT.TRAP 0x1 ;  /* 0x000000040000795c */ /* 0x000fea0000300000 */
.L_x_31:
[----:B------:R-:W-:Y:S05]  /*1fc0*/  BSYNC.RECONVERGENT B0 ;  /* 0x0000000000007941 */ /* 0x000fea0003800200 */
.L_x_30:
[----:B------:R-:W-:Y:S02]  /*1fd0*/  UIADD3 UR5, UPT, UPT, UR4, 0x1, URZ ;  /* 0x0000000104057890 */ /* 0x000fe4000fffe0ff */
[----:B------:R-:W-:Y:S02]  /*1fe0*/  ULEA UR32, UR4, UR28, 0xc ;  /* 0x0000001c04207291 */ /* 0x000fe4000f8e60ff */
[----:B------:R-:W-:Y:S02]  /*1ff0*/  UISETP.NE.AND UP0, UPT, UR5, 0x20, UPT ;  /* 0x000000200500788c */ /* 0x000fe4000bf05270 */
[----:B------:R-:W-:Y:S02]  /*2000*/  UIADD3 UR14, UP1, UPT, UR26, 0x80, URZ ;  /* 0x000000801a0e7890 */ /* 0x000fe4000ff3e0ff */
[----:B------:R-:W-:Y:S02]  /*2010*/  USEL UR7, URZ, 0x1, UP0 ;  /* 0x00000001ff077887 */ /* 0x000fe40008000000 */
[----:B------:R-:W-:-:S02]  /*2020*/  USEL UR6, UR5, URZ, UP0 ;  /* 0x000000ff05067287 */ /* 0x000fc40008000000 */
[----:B------:R-:W-:Y:S02]  /*2030*/  ULEA UR8, UR4, UR13, 0xb ;  /* 0x0000000d04087291 */ /* 0x000fe4000f8e58ff */
[----:B------:R-:W-:Y:S01]  /*2040*/  ULEA UR5, UR6, UR13, 0x3 ;  /* 0x0000000d06057291 */ /* 0x000fe2000f8e18ff */
[----:B------:R-:W-:Y:S01]  /*2050*/  LOP3.LUT R12, R12, UR7, RZ, 0x3c, !PT ;  /* 0x000000070c0c7c12 */ /* 0x000fe2000f8e3cff */
[----:B------:R-:W-:Y:S02]  /*2060*/  UIADD3 UR4, UP0, UPT, UR26, 0x180, URZ ;  /* 0x000001801a047890 */ /* 0x000fe4000ff1e0ff */
[----:B------:R-:W-:Y:S01]  /*2070*/  ULOP3.LUT UR33, UR33, 0xfefffff8, URZ, 0xc0, !UPT ;  /* 0xfefffff821217892 */ /* 0x000fe2000f8ec0ff */
[----:B-1----:R-:W-:Y:S01]  /*2080*/  SHF.L.U32 R0, R12, 0x1f, RZ ;  /* 0x0000001f0c007819 */ /* 0x002fe200000006ff */
[----:B------:R-:W-:Y:S02]  /*2090*/  UIADD3.X UR15, UPT, UPT, URZ, UR27, URZ, UP1, !UPT ;  /* 0x0000001bff0f7290 */ /* 0x000fe40008ffe4ff */
[----:B------:R-:W-:Y:S01]  /*20a0*/  UIADD3 UR32, UPT, UPT, UR13, 0x8600, UR32 ;  /* 0x000086000d207890 */ /* 0x000fe2000fffe020 */
[----:B------:R3:W4:Y:S01]  /*20b0*/  SYNCS.PHASECHK.TRANS64.TRYWAIT P0, [UR5+0x100], R0 ;  /* 0x00010000ff0075a7 */ /* 0x0007220008001105 */
[----:B------:R-:W-:-:S02]  /*20c0*/  UPRMT UR7, URZ, 0x5410, UR24 ;  /* 0x00005410ff077896 */ /* 0x000fc40008000018 */
[----:B------:R-:W-:Y:S02]  /*20d0*/  UIADD3 UR8, UPT, UPT, UR8, 0x28600, URZ ;  /* 0x0002860008087890 */ /* 0x000fe4000fffe0ff */
[----:B------:R-:W-:Y:S01]  /*20e0*/  UIADD3.X UR5, UPT, UPT, URZ, UR27, URZ, UP0, !UPT ;  /* 0x0000001bff057290 */ /* 0x000fe200087fe4ff */
[----:B------:R-:W-:Y:S01]  /*20f0*/  UMOV UR18, 0x0 ;  /* 0x0000000000127882 */ /* 0x000fe20000000000 */
[----:B------:R-:W-:Y:S01]  /*2100*/  UMOV UR19, 0x10000000 ;  /* 0x1000000000137882 */ /* 0x000fe20000000000 */
[----:B------:R-:W-:Y:S01]  /*2110*/  UMOV UR10, UR34 ;  /* 0x00000022000a7c82 */ /* 0x000fe20008000000 */
[----:B------:R-:W-:Y:S01]  /*2120*/  UMOV UR12, UR36 ;  /* 0x00000024000c7c82 */ /* 0x000fe20008000000 */
[----:B------:R-:W-:Y:S01]  /*2130*/  UMOV UR9, UR33 ;  /* 0x0000002100097c82 */ /* 0x000fe20008000000 */
[----:B------:R1:W-:Y:S03]  /*2140*/  UTMALDG.3D.MULTICAST.2CTA [UR32], [UR14], UR7, desc[UR18] ;  /* 0x000012200e0073b4 */ /* 0x0003e60008211807 */
[----:B------:R2:W-:Y:S01]  /*2150*/  UTMALDG.3D.2CTA [UR8], [UR4], desc[UR18] ;  /* 0x00001208040075b4 */ /* 0x0005e20008211000 */
[----:B-1----:R-:W-:Y:S01]  /*2160*/  UIADD3 UR34, UPT, UPT, UR34, 0x20, URZ ;  /* 0x0000002022227890 */ /* 0x002fe2000fffe0ff */
[----:B------:R-:W-:Y:S01]  /*2170*/  UMOV UR7, UR29 ;  /* 0x0000001d00077c82 */ /* 0x000fe20008000000 */
[----:B--2---:R-:W-:Y:S01]  /*2180*/  UMOV UR4, UR6 ;  /* 0x0000000600047c82 */ /* 0x004fe20008000000 */
[----:B------:R-:W-:Y:S09]  /*2190*/  BRA.U UP2, `(.L_x_32) ;  /* 0xfffffffd02487547 */ /* 0x000ff2000b83ffff */
.L_x_26:
[----:B------:R-:W-:Y:S01]  /*21a0*/  ULEA UR4, UR6, UR13, 0x3 ;  /* 0x0000000d06047291 */ /* 0x000fe2000f8e18ff */
[----:B-1-3--:R-:W-:Y:S01]  /*21b0*/  SHF.L.U32 R0, R12, 0x1f, RZ ;  /* 0x0000001f0c007819 */ /* 0x00afe200000006ff */
[----:B------:R-:W-:Y:S01]  /*21c0*/  @!P1 SYNCS.ARRIVE.TRANS64.A1T0 RZ, [UR13+0x228], RZ ;  /* 0x000228ffffff99a7 */ /* 0x000fe2000810000d */
[----:B------:R-:W-:-:S06]  /*21d0*/  UISETP.GT.AND UP0, UPT, UR41, UR40, UPT ;  /* 0x000000282900728c */ /* 0x000fcc000bf04270 */
[----:B--2-4-:R1:W2:Y:S03]  /*21e0*/  SYNCS.PHASECHK.TRANS64.TRYWAIT P0, [UR4+0x100], R0 ;  /* 0x00010000ff0075a7 */ /* 0x0142a60008001104 */
[----:B------:R-:W-:Y:S05]  /*21f0*/  BRA.U !UP0, `(.L_x_33) ;  /* 0x0000000108c07547 */ /* 0x000fea000b800000 */
[----:B------:R-:W-:Y:S01]  /*2200*/  UIADD3 UR25, UPT, UPT, UR45, UR7, URZ ;  /* 0x000000072d197290 */ /* 0x000fe2000fffe0ff */
[----:B------:R-:W-:-:S11]  /*2210*/  UMOV UR4, UR6 ;  /* 0x0000000600047c82 */ /* 0x000fd60008000000 */
.L_x_39:
[----:B------:R-:W-:Y:S01]  /*2220*/  ULEA UR17, UR4, UR13, 0x3 ;  /* 0x0000000d04117291 */ /* 0x000fe2000f8e18ff */
[----:B--2---:R-:W-:Y:S01]  /*2230*/  @P3 MOV R2, 0x3000 ;  /* 0x0000300000023802 */ /* 0x004fe20000000f00 */
[----:B--2-4-:R-:W-:Y:S10]  /*2240*/  @P0 BRA `(.L_x_34) ;  /* 0x00000000000c0947 */ /* 0x014ff40003800000 */
[----:B------:R-:W-:-:S04]  /*2250*/  SHF.L.U32 R3, R12, 0x1f, RZ ;  /* 0x0000001f0c037819 */ /* 0x000fc800000006ff */
[----:B------:R-:W2:Y:S02]  /*2260*/  SYNCS.PHASECHK.TRANS64.TRYWAIT P0, [UR17+0x100], R3 ;  /* 0x00010003ff0075a7 */ /* 0x000ea40008001111 */
[----:B--2---:R-:W-:Y:S05]  /*2270*/  @!P0 BRA `(.L_x_35) ;  /* 0x0000007c00b08947 */ /* 0x004fea0003800000 */
.L_x_34:
[----:B------:R2:W-:Y:S01]  /*2280*/  @P3 SYNCS.ARRIVE.TRANS64 RZ, [UR17], R2 ;  /* 0x00000002ffff39a7 */ /* 0x0005e20008000011 */
[----:B------:R-:W-:-:S04]  /*2290*/  ULOP3.LUT UR5, UR21, 0x2, URZ, 0xfc, !UPT ;  /* 0x0000000215057892 */ /* 0x000fc8000f8efcff */
[----:B------:R-:W-:-:S09]  /*22a0*/  UISETP.NE.AND UP0, UPT, UR5, 0x2, UPT ;  /* 0x000000020500788c */ /* 0x000fd2000bf05270 */
[----:B------:R-:W-:Y:S05]  /*22b0*/  BRA.U UP0, `(.L_x_36) ;  /* 0x0000000100047547 */ /* 0x000fea000b800000 */
[----:B------:R-:W-:Y:S05]  /*22c0*/  BPT.TRAP 0x1 ;  /* 0x000000040000795c */ /* 0x000fea0000300000 */
.L_x_36:
[----:B------:R-:W-:Y:S04]  /*22d0*/  BSSY.RECONVERGENT B0, `(.L_x_37) ;  /* 0x0000003000007945 */ /* 0x000fe80003800200 */
[----:B------:R-:W-:Y:S05]  /*22e0*/  @!P2 BRA `(.L_x_38) ;  /* 0x000000000004a947 */ /* 0x000fea0003800000 */
[----:B------:R-:W-:Y:S05]  /*22f0*/  BPT.TRAP 0x1 ;  /* 0x000000040000795c */ /* 0x000fea0000300000 */
.L_x_38:
[----:B------:R-:W-:Y:S05]  /*2300*/  BSYNC.RECONVERGENT B0 ;  /* 0x0000000000007941 */ /* 0x000fea0003800200 */
.L_x_37:
[----:B------:R-:W-:Y:S02]  /*2310*/  UIADD3 UR5, UPT, UPT, UR4, 0x1, URZ ;  /* 0x0000000104057890 */ /* 0x000fe4000fffe0ff */
[----:B------:R-:W-:Y:S02]  /*2320*/  UIADD3 UR14, UP1, UPT, UR26, 0x80, URZ ;  /* 0x000000801a0e7890 */ /* 0x000fe4000ff3e0ff */
[----:B------:R-:W-:Y:S02]  /*2330*/  UISETP.NE.AND UP0, UPT, UR5, 0x20, UPT ;  /* 0x000000200500788c */ /* 0x000fe4000bf05270 */
[----:B------:R-:W-:Y:S02]  /*2340*/  ULEA UR16, UR4, UR30, 0xc ;  /* 0x0000001e04107291 */ /* 0x000fe4000f8e60ff */
[----:B------:R-:W-:Y:S02]  /*2350*/  USEL UR8, URZ, 0x1, UP0 ;  /* 0x00000001ff087887 */ /* 0x000fe40008000000 */
[----:B------:R-:W-:-:S02]  /*2360*/  USEL UR6, UR5, URZ, UP0 ;  /* 0x000000ff05067287 */ /* 0x000fc40008000000 */
[----:B------:R-:W-:Y:S02]  /*2370*/  UIADD3 UR22, UP0, UPT, UR26, 0x180, URZ ;  /* 0x000001801a167890 */ /* 0x000fe4000ff1e0ff */
[----:B------:R-:W-:Y:S01]  /*2380*/  LOP3.LUT R12, R12, UR8, RZ, 0x3c, !PT ;  /* 0x000000080c0c7c12 */ /* 0x000fe2000f8e3cff */
[----:B------:R-:W-:Y:S02]  /*2390*/  ULEA UR8, UR4, UR13, 0xb ;  /* 0x0000000d04087291 */ /* 0x000fe4000f8e58ff */
[----:B------:R-:W-:Y:S01]  /*23a0*/  ULEA UR5, UR6, UR13, 0x3 ;  /* 0x0000000d06057291 */ /* 0x000fe2000f8e18ff */
[----:B-1----:R-:W-:Y:S01]  /*23b0*/  SHF.L.U32 R0, R12, 0x1f, RZ ;  /* 0x0000001f0c007819 */ /* 0x002fe200000006ff */
[----:B------:R-:W-:Y:S02]  /*23c0*/  USHF.L.U32 UR18, UR7, 0x5, URZ ;  /* 0x0000000507127899 */ /* 0x000fe400080006ff */
[----:B------:R-:W-:Y:S02]  /*23d0*/  ULOP3.LUT UR17, UR17, 0xfefffff8, URZ, 0xc0, !UPT ;  /* 0xfefffff811117892 */ /* 0x000fe4000f8ec0ff */
[----:B------:R-:W-:-:S02]  /*23e0*/  UIADD3.X UR15, UPT, UPT, URZ, UR27, URZ, UP1, !UPT ;  /* 0x0000001bff0f7290 */ /* 0x000fc40008ffe4ff */
[----:B------:R-:W-:Y:S01]  /*23f0*/  UPRMT UR4, URZ, 0x5410, UR24 ;  /* 0x00005410ff047896 */ /* 0x000fe20008000018 */
[----:B------:R3:W4:Y:S01]  /*2400*/  SYNCS.PHASECHK.TRANS64.TRYWAIT P0, [UR5+0x100], R0 ;  /* 0x00010000ff0075a7 */ /* 0x0007220008001105 */
[----:B------:R-:W-:Y:S02]  /*2410*/  UIADD3 UR8, UPT, UPT, UR8, 0x28600, URZ ;  /* 0x0002860008087890 */ /* 0x000fe4000fffe0ff */
[----:B------:R-:W-:Y:S01]  /*2420*/  UIADD3.X UR23, UPT, UPT, URZ, UR27, URZ, UP0, !UPT ;  /* 0x0000001bff177290 */ /* 0x000fe200087fe4ff */
[----:B------:R-:W-:Y:S01]  /*2430*/  UMOV UR32, 0x0 ;  /* 0x0000000000207882 */ /* 0x000fe20000000000 */
[----:B------:R-:W-:Y:S01]  /*2440*/  UMOV UR33, 0x10000000 ;  /* 0x1000000000217882 */ /* 0x000fe20000000000 */
[----:B------:R-:W-:Y:S01]  /*2450*/  UMOV UR19, UR35 ;  /* 0x0000002300137c82 */ /* 0x000fe20008000000 */
[----:B------:R-:W-:Y:S01]  /*2460*/  UMOV UR20, UR36 ;  /* 0x0000002400147c82 */ /* 0x000fe20008000000 */
[----:B------:R-:W-:Y:S01]  /*2470*/  UMOV UR12, UR36 ;  /* 0x00000024000c7c82 */ /* 0x000fe20008000000 */
[----:B------:R-:W-:Y:S01]  /*2480*/  UMOV UR9, UR17 ;  /* 0x0000001100097c82 */ /* 0x000fe20008000000 */
[----:B------:R-:W-:Y:S01]  /*2490*/  UMOV UR10, UR18 ;  /* 0x00000012000a7c82 */ /* 0x000fe20008000000 */
[----:B------:R1:W-:Y:S01]  /*24a0*/  UTMALDG.3D.MULTICAST.2CTA [UR16], [UR14], UR4, desc[UR32] ;  /* 0x000020100e0073b4 */ /* 0x0003e20008211804 */
[----:B------:R-:W-:-:S04]  /*24b0*/  UIADD3 UR7, UPT, UPT, UR7, 0x1, URZ ;  /* 0x0000000107077890 */ /* 0x000fc8000fffe0ff */
[----:B------:R-:W-:Y:S01]  /*24c0*/  UISETP.NE.AND UP0, UPT, UR7, UR25, UPT ;  /* 0x000000190700728c */ /* 0x000fe2000bf05270 */
[----:B------:R3:W-:Y:S01]  /*24d0*/  UTMALDG.3D.2CTA [UR8], [UR22], desc[UR32] ;  /* 0x00002008160075b4 */ /* 0x0007e20008211000 */
[----:B-1----:R-:W-:-:S07]  /*24e0*/  UMOV UR4, UR6 ;  /* 0x0000000600047c82 */ /* 0x002fce0008000000 */
[----:B---3--:R-:W-:Y:S05]  /*24f0*/  BRA.U UP0, `(.L_x_39) ;  /* 0xfffffffd00487547 */ /* 0x008fea000b83ffff */
.L_x_33:
[C---:B------:R-:W-:Y:S01]  /*2500*/  LEA R3, R11.reuse, UR13, 0x3 ;  /* 0x0000000d0b037c11 */ /* 0x040fe2000f8e18ff */
[----:B------:R-:W-:Y:S01]  /*2510*/  NOP ;  /* 0x0000000000007918 */ /* 0x000fe20000000000 */
[----:B-1----:R-:W-:Y:S02]  /*2520*/  SHF.L.U32 R0, R10, 0x1f, RZ ;  /* 0x0000001f0a007819 */ /* 0x002fe400000006ff */
[----:B------:R-:W-:Y:S02]  /*2530*/  LEA R5, R11, UR13, 0x4 ;  /* 0x0000000d0b057c11 */ /* 0x000fe4000f8e20ff */
[----:B--2-4-:R-:W1:Y:S02]  /*2540*/  SYNCS.PHASECHK.TRANS64.TRYWAIT P0, [R3+URZ+0x230], R0 ;  /* 0x00023000030075a7 */ /* 0x014e6400080011ff */
[----:B-1----:R-:W-:Y:S05]  /*2550*/  @!P0 BRA `(.L_x_40) ;  /* 0x0000007c00108947 */ /* 0x002fea0003800000 */
.L_x_156:
[----:B------:R-:W2:Y:S01]  /*2560*/  LDS.128 R4, [R5+0x2c0] ;  /* 0x0002c00005047984 */ /* 0x000ea20000000c00 */
[----:B------:R-:W-:Y:S01]  /*2570*/  UISETP.GE.AND UP0, UPT, UR42, 0x1, UPT ;  /* 0x000000012a00788c */ /* 0x000fe2000bf06270 */
[----:B------:R-:W-:Y:S01]  /*2580*/  @!PT LDS RZ, [RZ] ;  /* 0x00000000fffff984 */ /* 0x000fe20000000800 */
[----:B------:R-:W-:Y:S01]  /*2590*/  @!PT LDS RZ, [RZ] ;  /* 0x00000000fffff984 */ /* 0x000fe20000000800 */
[----:B------:R-:W-:Y:S01]  /*25a0*/  @!PT LDS RZ, [RZ] ;  /* 0x00000000fffff984 */ /* 0x000fe20000000800 */
[----:B------:R-:W-:Y:S01]  /*25b0*/  @!PT LDS RZ, [RZ] ;  /* 0x00000000fffff984 */ /* 0x000fe20000000800 */
[----:B------:R3:W-:Y:S06]  /*25c0*/  MEMBAR.ALL.CTA ;  /* 0x0000000000007992 */ /* 0x0007ec0000008000 */
[----:B---3--:R-:W3:Y:S01]  /*25d0*/  FENCE.VIEW.ASYNC.S ;  /* 0x00000000000073c6 */ /* 0x008ee20000000000 */
[----:B--2---:R-:W-:-:S13]  /*25e0*/  LOP3.LUT P0, RZ, R6, 0x1, RZ, 0xc0, !PT ;  /* 0x0000000106ff7812 */ /* 0x004fda000780c0ff */
[----:B---3--:R-:W-:Y:S01]  /*25f0*/  VOTEU.ANY UP1, P0 ;  /* 0x0000000000ff7886 */ /* 0x008fe20000020100 */
[----:B------:R-:W-:-:S13]  /*2600*/  PLOP3.LUT P0, PT, PT, PT, UP1, 0x80, 0x8 ;  /* 0x000000000008781c */ /* 0x000fda0003f0f018 */
[----:B-1----:R-:W-:Y:S02]  /*2610*/  @P0 LOP3.LUT R0, R5, 0xffff, RZ, 0xc0, !PT ;  /* 0x0000ffff05000812 */ /* 0x002fe400078ec0ff */
[----:B------:R-:W-:Y:S02]  /*2620*/  @P0 MOV R2, R4 ;  /* 0x0000000400020202 */ /* 0x000fe40000000f00 */
[----:B------:R-:W-:Y:S01]  /*2630*/  @P0 R2UR UR5, R0 ;  /* 0x00000000000502ca */ /* 0x000fe200000e0000 */
[----:B------:R-:W-:Y:S01]  /*2640*/  VIADD R0, R3, 0x240 ;  /* 0x0000024003007836 */ /* 0x000fe20000000000 */
[----:B------:R-:W-:Y:S02]  /*2650*/  @P0 SHF.R.U32.HI R4, RZ, 0x10, R5 ;  /* 0x00000010ff040819 */ /* 0x000fe40000011605 */
[----:B------:R-:W-:Y:S02]  /*2660*/  @P0 R2UR UR7, R2 ;  /* 0x00000000020702ca */ /* 0x000fe400000e0000 */
[----:B------:R-:W-:-:S02]  /*2670*/  PRMT R0, RZ, 0x654, R0 ;  /* 0x00000654ff007816 */ /* 0x000fc40000000000 */
[----:B------:R-:W-:Y:S02]  /*2680*/  @P0 R2UR UR4, R4 ;  /* 0x00000000040402ca */ /* 0x000fe400000e0000 */
[----:B------:R1:W-:Y:S03]  /*2690*/  SYNCS.ARRIVE.TRANS64.RED.A1T0 RZ, [R0+URZ], RZ ;  /* 0x000000ff00ff79a7 */ /* 0x0003e600081004ff */
[----:B------:R-:W-:-:S04]  /*26a0*/  @UP1 UMOV UR31, UR5 ;  /* 0x00000005001f1c82 */ /* 0x000fc80008000000 */
[----:B------:R-:W-:-:S04]  /*26b0*/  @UP1 UMOV UR37, UR7 ;  /* 0x0000000700251c82 */ /* 0x000fc80008000000 */
[----:B------:R-:W-:Y:S01]  /*26c0*/  @UP1 UMOV UR36, UR4 ;  /* 0x0000000400241c82 */ /* 0x000fe20008000000 */
[----:B------:R-:W-:Y:S05]  /*26d0*/  BRA.U !UP0, `(.L_x_41) ;  /* 0x0000000108d47547 */ /* 0x000fea000b800000 */
[----:B------:R-:W2:Y:S01]  /*26e0*/  LDCU.128 UR16, c[0x0][0xb10] ;  /* 0x00016200ff1077ac */ /* 0x000ea20008000c00 */
[----:B------:R-:W3:Y:S01]  /*26f0*/  LDCU UR12, c[0x0][0xb20] ;  /* 0x00016400ff0c77ac */ /* 0x000ee20008000800 */
[----:B------:R-:W4:Y:S01]  /*2700*/  LDCU UR20, c[0x0][0xb0c] ;  /* 0x00016180ff1477ac */ /* 0x000f220008000800 */
[----:B------:R-:W1:Y:S01]  /*2710*/  LDCU.64 UR8, c[0x0][0xb28] ;  /* 0x00016500ff0877ac */ /* 0x000e620008000a00 */
[----:B------:R-:W-:Y:S02]  /*2720*/  UISETP.NE.AND UP3, UPT, UR42, 0x1, UPT ;  /* 0x000000012a00788c */ /* 0x000fe4000bf65270 */
[----:B--2---:R-:W-:Y:S02]  /*2730*/  UIMAD.WIDE.U32 UR10, UR38, UR19, URZ ;  /* 0x00000013260a72a5 */ /* 0x004fe4000f8e00ff */
[----:B------:R-:W-:Y:S02]  /*2740*/  UIMAD.WIDE.U32 UR4, UR39, UR16, URZ ;  /* 0x00000010270472a5 */ /* 0x000fe4000f8e00ff */
[----:B------:R-:W-:-:S02]  /*2750*/  UISETP.NE.AND UP0, UPT, UR18, 0x1, UPT ;  /* 0x000000011200788c */ /* 0x000fc4000bf05270 */
[----:B------:R-:W-:Y:S01]  /*2760*/  UIMAD.WIDE.U32 UR22, UR31, UR19, URZ ;  /* 0x000000131f1672a5 */ /* 0x000fe2000f8e00ff */
[----:B------:R-:W-:Y:S02]  /*2770*/  UMOV UR10, UR11 ;  /* 0x0000000b000a7c82 */ /* 0x000fe40008000000 */
[----:B------:R-:W-:Y:S01]  /*2780*/  UMOV UR4, UR5 ;  /* 0x0000000500047c82 */ /* 0x000fe20008000000 */
[----:B---3--:R-:W-:Y:S02]  /*2790*/  USHF.R.U32.HI UR10, URZ, UR12, UR10 ;  /* 0x0000000cff0a7299 */ /* 0x008fe4000801160a */
[----:B----4-:R-:W-:Y:S02]  /*27a0*/  UISETP.NE.AND UP2, UPT, UR20, 0x1, UPT ;  /* 0x000000011400788c */ /* 0x010fe4000bf45270 */
[----:B------:R-:W-:Y:S02]  /*27b0*/  USHF.R.U32.HI UR4, URZ, UR17, UR4 ;  /* 0x00000011ff047299 */ /* 0x000fe40008011604 */
[----:B------:R-:W-:-:S02]  /*27c0*/  USEL UR5, UR38, UR10, !UP0 ;  /* 0x0000000a26057287 */ /* 0x000fc4000c000000 */
[----:B------:R-:W-:Y:S02]  /*27d0*/  USEL UR7, UR39, UR4, !UP2 ;  /* 0x0000000427077287 */ /* 0x000fe4000d000000 */
[----:B-1----:R-:W-:Y:S01]  /*27e0*/  UIMAD.WIDE.U32 UR10, UR5, UR8, URZ ;  /* 0x00000008050a72a5 */ /* 0x002fe2000f8e00ff */
[----:B------:R-:W-:Y:S01]  /*27f0*/  UMOV UR4, UR23 ;  /* 0x0000001700047c82 */ /* 0x000fe20008000000 */
[----:B------:R-:W-:Y:S02]  /*2800*/  UIMAD.WIDE.U32 UR14, UR37, UR16, URZ ;  /* 0x00000010250e72a5 */ /* 0x000fe4000f8e00ff */
[----:B------:R-:W-:-:S03]  /*2810*/  UIMAD.WIDE.U32 UR22, UR7, UR8, URZ ;  /* 0x00000008071672a5 */ /* 0x000fc6000f8e00ff */
[----:B------:R-:W-:Y:S01]  /*2820*/  UMOV UR10, UR11 ;  /* 0x0000000b000a7c82 */ /* 0x000fe20008000000 */
[----:B------:R-:W-:Y:S02]  /*2830*/  USHF.R.U32.HI UR4, URZ, UR12, UR4 ;  /* 0x0000000cff047299 */ /* 0x000fe40008011604 */
[----:B------:R-:W-:Y:S01]  /*2840*/  @UP3 USHF.R.U32.HI UR5, URZ, UR9, UR10 ;  /* 0x00000009ff053299 */ /* 0x000fe2000801160a */
[----:B------:R-:W-:Y:S01]  /*2850*/  UMOV UR14, UR15 ;  /* 0x0000000f000e7c82 */ /* 0x000fe20008000000 */
[----:B------:R-:W-:Y:S01]  /*2860*/  UMOV UR22, UR23 ;  /* 0x0000001700167c82 */ /* 0x000fe20008000000 */
[----:B------:R-:W-:Y:S02]  /*2870*/  USHF.R.U32.HI UR17, URZ, UR17, UR14 ;  /* 0x00000011ff117299 */ /* 0x000fe4000801160e */
[----:B------:R-:W-:Y:S02]  /*2880*/  USEL UR4, UR31, UR4, !UP0 ;  /* 0x000000041f047287 */ /* 0x000fe4000c000000 */
[----:B------:R-:W-:-:S02]  /*2890*/  @UP3 USHF.R.U32.HI UR7, URZ, UR9, UR22 ;  /* 0x00000009ff073299 */ /* 0x000fc40008011616 */
[----:B------:R-:W-:Y:S02]  /*28a0*/  UIMAD UR10, UR42, UR5, URZ ;  /* 0x000000052a0a72a4 */ /* 0x000fe4000f8e02ff */
[----:B------:R-:W-:Y:S02]  /*28b0*/  USEL UR5, UR37, UR17, !UP2 ;  /* 0x0000001125057287 */ /* 0x000fe4000d000000 */
[----:B------:R-:W-:Y:S02]  /*28c0*/  UIMAD UR12, UR42, UR7, URZ ;  /* 0x000000072a0c72a4 */ /* 0x000fe4000f8e02ff */
[----:B------:R-:W-:Y:S02]  /*28d0*/  UISETP.GE.AND UP0, UPT, UR4, UR10, UPT ;  /* 0x0000000a0400728c */ /* 0x000fe4000bf06270 */
[----:B------:R-:W-:Y:S02]  /*28e0*/  UIMAD.WIDE.U32 UR10, UR4, UR8, URZ ;  /* 0x00000008040a72a5 */ /* 0x000fe4000f8e00ff */
[----:B------:R-:W-:-:S02]  /*28f0*/  UISETP.GE.OR UP0, UPT, UR5, UR12, UP0 ;  /* 0x0000000c0500728c */ /* 0x000fc40008706670 */
[----:B------:R-:W-:Y:S02]  /*2900*/  UIMAD.WIDE.U32 UR14, UR5, UR8, URZ ;  /* 0x00000008050e72a5 */ /* 0x000fe4000f8e00ff */
[----:B------:R-:W-:Y:S01]  /*2910*/  UIADD3 UR12, UPT, UPT, -UR5, URZ, URZ ;  /* 0x000000ff050c7290 */ /* 0x000fe2000fffe1ff */
[----:B------:R-:W-:Y:S01]  /*2920*/  UMOV UR10, UR11 ;  /* 0x0000000b000a7c82 */ /* 0x000fe20008000000 */
[----:B------:R-:W-:Y:S02]  /*2930*/  UIADD3 UR11, UPT, UPT, -UR4, URZ, URZ ;  /* 0x000000ff040b7290 */ /* 0x000fe4000fffe1ff */
[----:B------:R-:W-:-:S03]  /*2940*/  USHF.R.U32.HI UR10, URZ, UR9, UR10 ;  /* 0x00000009ff0a7299 */ /* 0x000fc6000801160a */
[----:B------:R-:W-:Y:S01]  /*2950*/  @!UP0 UMOV UR8, UR15 ;  /* 0x0000000f00088c82 */ /* 0x000fe20008000000 */
[----:B------:R-:W-:Y:S02]  /*2960*/  UIMAD UR11, UR18, UR11, UR31 ;  /* 0x0000000b120b72a4 */ /* 0x000fe4000f8e021f */
[----:B------:R-:W-:Y:S02]  /*2970*/  USEL UR10, UR4, UR10, !UP3 ;  /* 0x0000000a040a7287 */ /* 0x000fe4000d800000 */
[----:B------:R-:W-:Y:S02]  /*2980*/  @!UP0 USHF.R.U32.HI UR8, URZ, UR9, UR8 ;  /* 0x00000009ff088299 */ /* 0x000fe40008011608 */
[----:B------:R-:W-:Y:S02]  /*2990*/  UIADD3 UR9, UPT, UPT, -UR10, URZ, URZ ;  /* 0x000000ff0a097290 */ /* 0x000fe4000fffe1ff */
[----:B------:R-:W-:Y:S02]  /*29a0*/  @!UP0 USEL UR8, UR5, UR8, !UP3 ;  /* 0x0000000805088287 */ /* 0x000fe4000d800000 */
[----:B------:R-:W-:-:S02]  /*29b0*/  UIMAD UR9, UR42, UR9, UR4 ;  /* 0x000000092a0972a4 */ /* 0x000fc4000f8e0204 */
[----:B------:R-:W-:Y:S02]  /*29c0*/  @!UP0 UIADD3 UR10, UPT, UPT, UR10, -UR8, URZ ;  /* 0x800000080a0a8290 */ /* 0x000fe4000fffe0ff */
[----:B------:R-:W-:Y:S02]  /*29d0*/  @!UP0 UIMAD UR8, UR9, UR7, UR8 ;  /* 0x00000007090882a4 */ /* 0x000fe4000f8e0208 */
[----:B------:R-:W-:Y:S02]  /*29e0*/  @!UP0 UIMAD UR4, UR42, UR10, UR5 ;  /* 0x0000000a2a0482a4 */ /* 0x000fe4000f8e0205 */
[----:B------:R-:W-:Y:S02]  /*29f0*/  UIMAD UR7, UR20, UR12, UR37 ;  /* 0x0000000c140772a4 */ /* 0x000fe4000f8e0225 */
[----:B------:R-:W-:Y:S01]  /*2a00*/  UIMAD UR31, UR4, UR18, UR11 ;  /* 0x00000012041f72a4 */ /* 0x000fe2000f8e020b */
[----:B------:R-:W-:Y:S02]  /*2a10*/  @!UP0 UMOV UR5, UR8 ;  /* 0x0000000800058c82 */ /* 0x000fe40008000000 */
[----:B------:R-:W-:-:S12]  /*2a20*/  UIMAD UR37, UR5, UR20, UR7 ;  /* 0x00000014052572a4 */ /* 0x000fd8000f8e0207 */
.L_x_41:
[----:B------:R-:W2:Y:S02]  /*2a30*/  LDCU UR4, c[0x0][0xb30] ;  /* 0x00016600ff0477ac */ /* 0x000ea40008000800 */
[----:B--2---:R-:W-:-:S09]  /*2a40*/  UISETP.NE.AND UP0, UPT, UR4, 0x1, UPT ;  /* 0x000000010400788c */ /* 0x004fd2000bf05270 */
[----:B------:R-:W-:Y:S05]  /*2a50*/  BRA.U UP0, `(.L_x_42) ;  /* 0x0000000100447547 */ /* 0x000fea000b800000 */
[----:B------:R-:W2:Y:S01]  /*2a60*/  LDCU.128 UR16, c[0x0][0xb10] ;  /* 0x00016200ff1077ac */ /* 0x000ea20008000c00 */
[----:B------:R-:W3:Y:S01]  /*2a70*/  LDCU UR10, c[0x0][0xb0c] ;  /* 0x00016180ff0a77ac */ /* 0x000ee20008000800 */
[----:B------:R-:W4:Y:S01]  /*2a80*/  LDCU UR7, c[0x0][0xb20] ;  /* 0x00016400ff0777ac */ /* 0x000f220008000800 */
[----:B--2---:R-:W-:Y:S02]  /*2a90*/  UIMAD.WIDE.U32 UR8, UR37, UR16, URZ ;  /* 0x00000010250872a5 */ /* 0x004fe4000f8e00ff */
[----:B------:R-:W-:Y:S02]  /*2aa0*/  UIMAD.WIDE.U32 UR4, UR31, UR19, URZ ;  /* 0x000000131f0472a5 */ /* 0x000fe4000f8e00ff */
[----:B---3--:R-:W-:Y:S02]  /*2ab0*/  UISETP.NE.AND UP2, UPT, UR10, 0x1, UPT ;  /* 0x000000010a00788c */ /* 0x008fe4000bf45270 */
[----:B------:R-:W-:Y:S01]  /*2ac0*/  UISETP.NE.AND UP0, UPT, UR18, 0x1, UPT ;  /* 0x000000011200788c */ /* 0x000fe2000bf05270 */
[----:B------:R-:W-:-:S02]  /*2ad0*/  UMOV UR8, UR9 ;  /* 0x0000000900087c82 */ /* 0x000fc40008000000 */
[----:B------:R-:W-:Y:S01]  /*2ae0*/  UMOV UR4, UR5 ;  /* 0x0000000500047c82 */ /* 0x000fe20008000000 */
[----:B------:R-:W-:Y:S02]  /*2af0*/  USHF.R.U32.HI UR17, URZ, UR17, UR8 ;  /* 0x00000011ff117299 */ /* 0x000fe40008011608 */
[----:B----4-:R-:W-:Y:S02]  /*2b00*/  USHF.R.U32.HI UR4, URZ, UR7, UR4 ;  /* 0x00000007ff047299 */ /* 0x010fe40008011604 */
[----:B------:R-:W-:Y:S02]  /*2b10*/  USEL UR5, UR37, UR17, !UP2 ;  /* 0x0000001125057287 */ /* 0x000fe4000d000000 */
[----:B------:R-:W-:-:S04]  /*2b20*/  USEL UR4, UR31, UR4, !UP0 ;  /* 0x000000041f047287 */ /* 0x000fc8000c000000 */
[----:B------:R-:W-:Y:S02]  /*2b30*/  UIADD3 UR7, UPT, UPT, UR5, -UR4, URZ ;  /* 0x8000000405077290 */ /* 0x000fe4000fffe0ff */
[----:B------:R-:W-:Y:S02]  /*2b40*/  UIADD3 UR4, UPT, UPT, -UR5, UR4, URZ ;  /* 0x0000000405047290 */ /* 0x000fe4000fffe1ff */
[----:B------:R-:W-:Y:S02]  /*2b50*/  UIMAD UR31, UR7, UR18, UR31 ;  /* 0x00000012071f72a4 */ /* 0x000fe4000f8e021f */
[----:B------:R-:W-:-:S12]  /*2b60*/  UIMAD UR37, UR4, UR10, UR37 ;  /* 0x0000000a042572a4 */ /* 0x000fd8000f8e0225 */
.L_x_42:
[----:B------:R-:W-:Y:S01]  /*2b70*/  VIADD R11, R11, 0x1 ;  /* 0x000000010b0b7836 */ /* 0x000fe20000000000 */
[----:B------:R-:W-:Y:S01]  /*2b80*/  PLOP3.LUT P1, PT, PT, PT, PT, 0x80, 0x8 ;  /* 0x000000000008781c */ /* 0x000fe20003f2f070 */
[----:B------:R-:W-:Y:S02]  /*2b90*/  UIADD3 UR16, UPT, UPT, UR37, UR62, URZ ;  /* 0x0000003e25107290 */ /* 0x000fe4000fffe0ff */
[----:B------:R-:W-:Y:S01]  /*2ba0*/  UIADD3 UR20, UPT, UPT, UR31, UR59, URZ ;  /* 0x0000003b1f147290 */ /* 0x000fe2000fffe0ff */
[----:B------:R-:W-:-:S04]  /*2bb0*/  ISETP.NE.AND P0, PT, R11, 0x2, PT ;  /* 0x000000020b00780c */ /* 0x000fc80003f05270 */
[----:B------:R-:W-:Y:S02]  /*2bc0*/  SEL R3, RZ, 0x1, P0 ;  /* 0x00000001ff037807 */ /* 0x000fe40000000000 */
[----:B------:R-:W-:Y:S02]  /*2bd0*/  SEL R11, R11, RZ, P0 ;  /* 0x000000ff0b0b7207 */ /* 0x000fe40000000000 */
[----:B------:R-:W-:Y:S01]  /*2be0*/  LOP3.LUT R10, R10, R3, RZ, 0x3c, !PT ;  /* 0x000000030a0a7212 */ /* 0x000fe200078e3cff */
[----:B------:R-:W-:Y:S06]  /*2bf0*/  BRA.U UP1, `(.L_x_43) ;  /* 0xfffffff101487547 */ /* 0x000fec000b83ffff */
[----:B------:R-:W-:Y:S01]  /*2c00*/  UIADD3 UR13, UPT, UPT, UR13, 0x100, URZ ;  /* 0x000001000d0d7890 */ /* 0x000fe2000fffe0ff */
[----:B------:R-:W-:-:S03]  /*2c10*/  SHF.L.U32 R3, R12, 0x1f, RZ ;  /* 0x0000001f0c037819 */ /* 0x000fc600000006ff */
[----:B------:R-:W-:-:S09]  /*2c20*/  ULEA UR4, UR6, UR13, 0x3 ;  /* 0x0000000d06047291 */ /* 0x000fd2000f8e18ff */
[----:B------:R-:W2:Y:S02]  /*2c30*/  SYNCS.PHASECHK.TRANS64.TRYWAIT P0, [UR4], R3 ;  /* 0x00000003ff0075a7 */ /* 0x000ea40008001104 */
[----:B--2---:R-:W-:Y:S05]  /*2c40*/  @!P0 BRA `(.L_x_44) ;  /* 0x0000007400688947 */ /* 0x004fea0003800000 */
.L_x_158:
[----:B------:R-:W-:-:S04]  /*2c50*/  UIADD3 UR4, UPT, UPT, UR6, 0x1, URZ ;  /* 0x0000000106047890 */ /* 0x000fc8000fffe0ff */
[----:B------:R-:W-:-:S04]  /*2c60*/  UISETP.NE.AND UP0, UPT, UR4, 0x20, UPT ;  /* 0x000000200400788c */ /* 0x000fc8000bf05270 */
[----:B------:R-:W-:Y:S02]  /*2c70*/  USEL UR6, URZ, 0x1, UP0 ;  /* 0x00000001ff067887 */ /* 0x000fe40008000000 */
[----:B------:R-:W-:-:S04]  /*2c80*/  USEL UR4, UR4, URZ, UP0 ;  /* 0x000000ff04047287 */ /* 0x000fc80008000000 */
[----:B------:R-:W-:Y:S01]  /*2c90*/  ULEA UR5, UR4, UR13, 0x3 ;  /* 0x0000000d04057291 */ /* 0x000fe2000f8e18ff */
[----:B------:R-:W-:-:S04]  /*2ca0*/  LOP3.LUT R2, R12, UR6, RZ, 0x3c, !PT ;  /* 0x000000060c027c12 */ /* 0x000fc8000f8e3cff */
[----:B-1----:R-:W-:-:S04]  /*2cb0*/  SHF.L.U32 R3, R2, 0x1f, RZ ;  /* 0x0000001f02037819 */ /* 0x002fc800000006ff */
[----:B------:R-:W1:Y:S02]  /*2cc0*/  SYNCS.PHASECHK.TRANS64.TRYWAIT P0, [UR5], R3 ;  /* 0x00000003ff0075a7 */ /* 0x000e640008001105 */
[----:B-1----:R-:W-:Y:S05]  /*2cd0*/  @!P0 BRA `(.L_x_45) ;  /* 0x00000074005c8947 */ /* 0x002fea0003800000 */
.L_x_160:
        /* <DEDUP_REMOVED lines=9> */
.L_x_162:
        /* <DEDUP_REMOVED lines=9> */
.L_x_164:
        /* <DEDUP_REMOVED lines=9> */
.L_x_166:
        /* <DEDUP_REMOVED lines=9> */
.L_x_168:
        /* <DEDUP_REMOVED lines=9> */
.L_x_170:
        /* <DEDUP_REMOVED lines=9> */
.L_x_172:
        /* <DEDUP_REMOVED lines=9> */
.L_x_174:
        /* <DEDUP_REMOVED lines=9> */
.L_x_176:
        /* <DEDUP_REMOVED lines=9> */
.L_x_178:
        /* <DEDUP_REMOVED lines=9> */
.L_x_180:
        /* <DEDUP_REMOVED lines=9> */
.L_x_182:
        /* <DEDUP_REMOVED lines=9> */
.L_x_184:
        /* <DEDUP_REMOVED lines=9> */
.L_x_186:
        /* <DEDUP_REMOVED lines=9> */
.L_x_188:
        /* <DEDUP_REMOVED lines=9> */
.L_x_190:
        /* <DEDUP_REMOVED lines=9> */
.L_x_192:
        /* <DEDUP_REMOVED lines=9> */
.L_x_194:
        /* <DEDUP_REMOVED lines=9> */
.L_x_196:
        /* <DEDUP_REMOVED lines=9> */
.L_x_198:
        /* <DEDUP_REMOVED lines=9> */
.L_x_200:
        /* <DEDUP_REMOVED lines=9> */
.L_x_202:
        /* <DEDUP_REMOVED lines=9> */
.L_x_204:
        /* <DEDUP_REMOVED lines=9> */
.L_x_206:
        /* <DEDUP_REMOVED lines=9> */
.L_x_208:
        /* <DEDUP_REMOVED lines=9> */
.L_x_210:
        /* <DEDUP_REMOVED lines=9> */
.L_x_212:
        /* <DEDUP_REMOVED lines=9> */
.L_x_214:
        /* <DEDUP_REMOVED lines=9> */
.L_x_216:
        /* <DEDUP_REMOVED lines=9> */
.L_x_218:
[----:B------:R-:W-:-:S04]  /*3d30*/  UIADD3 UR4, UPT, UPT, UR4, 0x1, URZ ;  /* 0x0000000104047890 */ /* 0x000fc8000fffe0ff */
[----:B------:R-:W-:-:S04]  /*3d40*/  UISETP.NE.AND UP0, UPT, UR4, 0x20, UPT ;  /* 0x000000200400788c */ /* 0x000fc8000bf05270 */
[----:B------:R-:W-:Y:S02]  /*3d50*/  USEL UR5, URZ, 0x1, UP0 ;  /* 0x00000001ff057887 */ /* 0x000fe40008000000 */
[----:B------:R-:W-:-:S04]  /*3d60*/  USEL UR4, UR4, URZ, UP0 ;  /* 0x000000ff04047287 */ /* 0x000fc80008000000 */
[----:B------:R-:W-:Y:S01]  /*3d70*/  ULEA UR4, UR4, UR13, 0x3 ;  /* 0x0000000d04047291 */ /* 0x000fe2000f8e18ff */
[----:B-1----:R-:W-:-:S04]  /*3d80*/  LOP3.LUT R3, R2, UR5, RZ, 0x3c, !PT ;  /* 0x0000000502037c12 */ /* 0x002fc8000f8e3cff */
[----:B------:R-:W-:Y:S01]  /*3d90*/  SHF.L.U32 R3, R3, 0x1f, RZ ;  /* 0x0000001f03037819 */ /* 0x000fe200000006ff */
[----:B------:R-:W-:-:S07]  /*3da0*/  IMAD.U32 R0, RZ, RZ, UR4 ;  /* 0x00000004ff007e24 */ /* 0x000fce000f8e00ff */
.L_x_75:
[----:B-1----:R1:W2:Y:S02]  /*3db0*/  SYNCS.PHASECHK.TRANS64.TRYWAIT P0, [R0+URZ], R3 ;  /* 0x00000003000075a7 */ /* 0x0022a400080011ff */
[----:B--2---:R-:W-:Y:S05]  /*3dc0*/  @!P0 NANOSLEEP.SYNCS 0x989680 ;  /* 0x009896800000895d */ /* 0x004fea0003900000 */
[----:B------:R-:W2:Y:S02]  /*3dd0*/  @!P0 SYNCS.PHASECHK.TRANS64 P0, [R0+URZ], R3 ;  /* 0x00000003000085a7 */ /* 0x000ea400080010ff */
[----:B--2---:R-:W-:Y:S05]  /*3de0*/  @P0 EXIT ;  /* 0x000000000000094d */ /* 0x004fea0003800000 */
[----:B------:R-:W-:Y:S05]  /*3df0*/  BRA `(.L_x_75) ;  /* 0xfffffffc00ec7947 */ /* 0x000fea000383ffff */
.L_x_23:
[----:B------:R-:W-:-:S04]  /*3e00*/  UISETP.NE.AND UP0, UPT, UR48, URZ, UPT ;  /* 0x000000ff3000728c */ /* 0x000fc8000bf05270 */
[----:B------:R-:W-:-:S09]  /*3e10*/  UISETP.NE.OR UP0, UPT, UR13, 0x1, UP0 ;  /* 0x000000010d00788c */ /* 0x000fd20008705670 */
[----:B------:R-:W-:Y:S05]  /*3e20*/  BRA.U UP0, `(.L_x_76) ;  /* 0x0000000500487547 */ /* 0x000fea000b800000 */
[----:B------:R-:W-:Y:S01]  /*3e30*/  ISETP.GE.U32.AND P2, PT, R0, 0x4, PT ;  /* 0x000000040000780c */ /* 0x000fe20003f46070 */
[----:B------:R-:W-:Y:S01]  /*3e40*/  IMAD.MOV.U32 R12, RZ, RZ, 0x1 ;  /* 0x00000001ff0c7424 */ /* 0x000fe200078e00ff */
[----:B------:R-:W-:Y:S02]  /*3e50*/  CS2R R10, SRZ ;  /* 0x00000000000a7805 */ /* 0x000fe4000001ff00 */
[----:B------:R-:W-:Y:S01]  /*3e60*/  CS2R R8, SRZ ;  /* 0x0000000000087805 */ /* 0x000fe2000001ff00 */
[----:B------:R-:W-:Y:S01]  /*3e70*/  UMOV UR4, 0x400 ;  /* 0x0000040000047882 */ /* 0x000fe20000000000 */
[----:B------:R-:W-:Y:S01]  /*3e80*/  UMOV UR5, URZ ;  /* 0x000000ff00057c82 */ /* 0x000fe20008000000 */
[----:B------:R-:W-:-:S12]  /*3e90*/  ULEA UR6, UR48, UR4, 0x18 ;  /* 0x0000000430067291 */ /* 0x000fd8000f8ec0ff */
.L_x_80:
[----:B------:R-:W-:Y:S02]  /*3ea0*/  LEA R2, R8, UR6, 0x3 ;  /* 0x0000000608027c11 */ /* 0x000fe4000f8e18ff */
[----:B------:R-:W-:-:S03]  /*3eb0*/  SHF.L.U32 R5, R9, 0x1f, RZ ;  /* 0x0000001f09057819 */ /* 0x000fc600000006ff */
[----:B------:R-:W-:Y:S01]  /*3ec0*/  VIADD R4, R2, 0x2a0 ;  /* 0x000002a002047836 */ /* 0x000fe20000000000 */
[----:B------:R-:W1:Y:S02]  /*3ed0*/  SYNCS.PHASECHK.TRANS64.TRYWAIT P0, [R2+URZ+0x290], R5 ;  /* 0x00029005020075a7 */ /* 0x000e6400080011ff */
[----:B-1----:R-:W-:Y:S05]  /*3ee0*/  @!P0 BRA `(.L_x_77) ;  /* 0x0000006c00a88947 */ /* 0x002fea0003800000 */
.L_x_219:
[----:B------:R-:W-:Y:S01]  /*3ef0*/  ULEA UR4, UR5, UR6, 0x3 ;  /* 0x0000000605047291 */ /* 0x000fe2000f8e18ff */
[----:B------:R-:W-:Y:S02]  /*3f00*/  PRMT R4, RZ, 0x654, R4 ;  /* 0x00000654ff047816 */ /* 0x000fe40000000004 */
[----:B-1----:R-:W-:Y:S01]  /*3f10*/  SHF.L.U32 R5, R12, 0x1f, RZ ;  /* 0x0000001f0c057819 */ /* 0x002fe200000006ff */
[----:B------:R-:W-:Y:S01]  /*3f20*/  UIADD3 UR7, UPT, UPT, UR4, 0x230, URZ ;  /* 0x0000023004077890 */ /* 0x000fe2000fffe0ff */
[----:B------:R1:W-:Y:S05]  /*3f30*/  SYNCS.ARRIVE.TRANS64.RED.A1T0 RZ, [R4+URZ], RZ ;  /* 0x000000ff04ff79a7 */ /* 0x0003ea00081004ff */
[----:B------:R-:W-:Y:S01]  /*3f40*/  IMAD.U32 R7, RZ, RZ, UR7 ;  /* 0x00000007ff077e24 */ /* 0x000fe2000f8e00ff */
[----:B------:R-:W2:Y:S04]  /*3f50*/  SYNCS.PHASECHK.TRANS64.TRYWAIT P0, [UR4+0x240], R5 ;  /* 0x00024005ff0075a7 */ /* 0x000ea80008001104 */
[----:B------:R-:W-:Y:S01]  /*3f60*/  PRMT R6, R0, 0x654, R7 ;  /* 0x0000065400067816 */ /* 0x000fe20000000007 */
[----:B-1----:R-:W-:Y:S01]  /*3f70*/  @!P2 IMAD.MOV.U32 R4, RZ, RZ, 0x10 ;  /* 0x00000010ff04a424 */ /* 0x002fe200078e00ff */
[----:B--2---:R-:W-:Y:S06]  /*3f80*/  @!P0 BRA `(.L_x_78) ;  /* 0x0000006c00948947 */ /* 0x004fec0003800000 */
.L_x_221:
[----:B------:R-:W-:Y:S01]  /*3f90*/  ULEA UR8, UR5, UR6, 0x4 ;  /* 0x0000000605087291 */ /* 0x000fe2000f8e20ff */
[----:B------:R-:W-:Y:S01]  /*3fa0*/  SEL R3, R6, R3, !P2 ;  /* 0x0000000306037207 */ /* 0x000fe20005000000 */
[----:B------:R-:W-:Y:S01]  /*3fb0*/  UIADD3 UR9, UPT, UPT, UR4, 0x230, URZ ;  /* 0x0000023004097890 */ /* 0x000fe2000fffe0ff */
[----:B-1----:R-:W-:Y:S01]  /*3fc0*/  LEA R2, R11, UR6, 0x3 ;  /* 0x000000060b027c11 */ /* 0x002fe2000f8e18ff */
[----:B------:R-:W-:Y:S01]  /*3fd0*/  UIADD3 UR8, UPT, UPT, UR8, 0x2c0, URZ ;  /* 0x000002c008087890 */ /* 0x000fe2000fffe0ff */
[----:B------:R-:W-:Y:S01]  /*3fe0*/  SHF.L.U32 R5, R10, 0x1f, RZ ;  /* 0x0000001f0a057819 */ /* 0x000fe200000006ff */
[----:B------:R1:W-:Y:S01]  /*3ff0*/  @!P2 SYNCS.ARRIVE.TRANS64.RED RZ, [R3+URZ], R4 ;  /* 0x0000000403ffa9a7 */ /* 0x0003e200080004ff */
[----:B------:R-:W-:Y:S01]  /*4000*/  UIADD3 UR4, UPT, UPT, UR5, 0x1, URZ ;  /* 0x0000000105047890 */ /* 0x000fe2000fffe0ff */
[----:B------:R-:W-:-:S03]  /*4010*/  VIADD R8, R8, 0x1 ;  /* 0x0000000108087836 */ /* 0x000fc60000000000 */
[----:B------:R-:W-:Y:S02]  /*4020*/  UISETP.NE.AND UP0, UPT, UR4, 0x2, UPT ;  /* 0x000000020400788c */ /* 0x000fe4000bf05270 */
[----:B------:R-:W-:Y:S06]  /*4030*/  UGETNEXTWORKID.BROADCAST [UR8], [UR9] ;  /* 0x00000000080073ca */ /* 0x000fec0008000100 */
[----:B------:R-:W-:Y:S01]  /*4040*/  USEL UR7, URZ, 0x1, UP0 ;  /* 0x00000001ff077887 */ /* 0x000fe20008000000 */
[----:B------:R-:W-:Y:S01]  /*4050*/  ISETP.NE.AND P0, PT, R8, 0x2, PT ;  /* 0x000000020800780c */ /* 0x000fe20003f05270 */
[----:B------:R-:W-:Y:S01]  /*4060*/  USEL UR5, UR4, URZ, UP0 ;  /* 0x000000ff04057287 */ /* 0x000fe20008000000 */
[----:B------:R-:W2:Y:S03]  /*4070*/  SYNCS.PHASECHK.TRANS64.TRYWAIT P1, [R2+URZ+0x230], R5 ;  /* 0x00023005020075a7 */ /* 0x000ea600080211ff */
[----:B------:R-:W-:Y:S01]  /*4080*/  LOP3.LUT R12, R12, UR7, RZ, 0x3c, !PT ;  /* 0x000000070c0c7c12 */ /* 0x000fe2000f8e3cff */
[----:B-12---:R-:W-:Y:S07]  /*4090*/  @!P1 BRA `(.L_x_79) ;  /* 0x0000006c00689947 */ /* 0x006fee0003800000 */
.L_x_222:
[C---:B------:R-:W-:Y:S01]  /*40a0*/  LEA R4, R11.reuse, UR6, 0x4 ;  /* 0x000000060b047c11 */ /* 0x040fe2000f8e20ff */
[----:B-1----:R-:W-:Y:S01]  /*40b0*/  VIADD R2, R2, 0x240 ;  /* 0x0000024002027836 */ /* 0x002fe20000000000 */
[----:B------:R-:W-:Y:S01]  /*40c0*/  SEL R8, R8, RZ, P0 ;  /* 0x000000ff08087207 */ /* 0x000fe20000000000 */
[----:B------:R-:W-:-:S03]  /*40d0*/  VIADD R11, R11, 0x1 ;  /* 0x000000010b0b7836 */ /* 0x000fc60000000000 */
[----:B------:R-:W1:Y:S01]  /*40e0*/  LDS.128 R4, [R4+0x2c0] ;  /* 0x0002c00004047984 */ /* 0x000e620000000c00 */
[----:B------:R-:W-:Y:S02]  /*40f0*/  PRMT R2, RZ, 0x654, R2 ;  /* 0x00000654ff027816 */ /* 0x000fe40000000002 */
[C---:B------:R-:W-:Y:S01]  /*4100*/  ISETP.NE.AND P1, PT, R11.reuse, 0x2, PT ;  /* 0x000000020b00780c */ /* 0x040fe20003f25270 */
[----:B------:R-:W-:Y:S01]  /*4110*/  @!PT LDS RZ, [RZ] ;  /* 0x00000000fffff984 */ /* 0x000fe20000000800 */
[----:B------:R-:W-:Y:S01]  /*4120*/  @!PT LDS RZ, [RZ] ;  /* 0x00000000fffff984 */ /* 0x000fe20000000800 */
[----:B------:R-:W-:Y:S01]  /*4130*/  @!PT LDS RZ, [RZ] ;  /* 0x00000000fffff984 */ /* 0x000fe20000000800 */
[----:B------:R-:W-:Y:S01]  /*4140*/  @!PT LDS RZ, [RZ] ;  /* 0x00000000fffff984 */ /* 0x000fe20000000800 */
[----:B------:R2:W-:Y:S06]  /*4150*/  MEMBAR.ALL.CTA ;  /* 0x0000000000007992 */ /* 0x0005ec0000008000 */
[----:B--2---:R-:W2:Y:S01]  /*4160*/  FENCE.VIEW.ASYNC.S ;  /* 0x00000000000073c6 */ /* 0x004ea20000000000 */
[----:B------:R-:W-:Y:S01]  /*4170*/  SEL R11, R11, RZ, P1 ;  /* 0x000000ff0b0b7207 */ /* 0x000fe20000800000 */
[----:B--2---:R2:W-:Y:S01]  /*4180*/  SYNCS.ARRIVE.TRANS64.RED.A1T0 RZ, [R2+URZ], RZ ;  /* 0x000000ff02ff79a7 */ /* 0x0045e200081004ff */
[----:B-1----:R-:W-:-:S02]  /*4190*/  LOP3.LUT P3, RZ, R6, 0x1, RZ, 0xc0, !PT ;  /* 0x0000000106ff7812 */ /* 0x002fc4000786c0ff */
[----:B------:R-:W-:-:S04]  /*41a0*/  SEL R5, RZ, 0x1, P1 ;  /* 0x00000001ff057807 */ /* 0x000fc80000800000 */
[----:B------:R-:W-:Y:S02]  /*41b0*/  LOP3.LUT R10, R10, R5, RZ, 0x3c, !PT ;  /* 0x000000050a0a7212 */ /* 0x000fe400078e3cff */
[----:B--2---:R-:W-:-:S04]  /*41c0*/  SEL R2, RZ, 0x1, P0 ;  /* 0x00000001ff027807 */ /* 0x004fc80000000000 */
[----:B------:R-:W-:Y:S01]  /*41d0*/  LOP3.LUT R9, R9, R2, RZ, 0x3c, !PT ;  /* 0x0000000209097212 */ /* 0x000fe200078e3cff */
[----:B------:R-:W-:Y:S06]  /*41e0*/  @P3 BRA `(.L_x_80) ;  /* 0xfffffffc002c3947 */ /* 0x000fec000383ffff */
[----:B------:R-:W-:Y:S01]  /*41f0*/  ULEA UR4, UR5, UR6, 0x3 ;  /* 0x0000000605047291 */ /* 0x000fe2000f8e18ff */
[----:B------:R-:W-:-:S08]  /*4200*/  SHF.L.U32 R3, R12, 0x1f, RZ ;  /* 0x0000001f0c037819 */ /* 0x000fd000000006ff */
[----:B------:R-:W1:Y:S02]  /*4210*/  SYNCS.PHASECHK.TRANS64 P0, [UR4+0x240], R3 ;  /* 0x00024003ff0075a7 */ /* 0x000e640008001004 */
[----:B-1----:R-:W-:Y:S05]  /*4220*/  @P0 BRA `(.L_x_81) ;  /* 0x0000000000080947 */ /* 0x002fea0003800000 */
[----:B------:R-:W1:Y:S02]  /*4230*/  SYNCS.PHASECHK.TRANS64.TRYWAIT P0, [UR4+0x240], R3 ;  /* 0x00024003ff0075a7 */ /* 0x000e640008001104 */
[----:B-1----:R-:W-:Y:S05]  /*4240*/  @!P0 BRA `(.L_x_82) ;  /* 0x0000006c00108947 */ /* 0x002fea0003800000 */
.L_x_81:
[----:B------:R-:W-:-:S04]  /*4250*/  UIADD3 UR7, UPT, UPT, UR5, 0x1, URZ ;  /* 0x0000000105077890 */ /* 0x000fc8000fffe0ff */
[----:B------:R-:W-:-:S04]  /*4260*/  UISETP.NE.AND UP0, UPT, UR7, 0x2, UPT ;  /* 0x000000020700788c */ /* 0x000fc8000bf05270 */
[----:B------:R-:W-:Y:S02]  /*4270*/  USEL UR8, URZ, 0x1, UP0 ;  /* 0x00000001ff087887 */ /* 0x000fe40008000000 */
[----:B------:R-:W-:-:S04]  /*4280*/  USEL UR7, UR7, URZ, UP0 ;  /* 0x000000ff07077287 */ /* 0x000fc80008000000 */
[----:B------:R-:W-:Y:S01]  /*4290*/  ULEA UR7, UR7, UR6, 0x3 ;  /* 0x0000000607077291 */ /* 0x000fe2000f8e18ff */
[----:B-1----:R-:W-:-:S04]  /*42a0*/  LOP3.LUT R3, R12, UR8, RZ, 0x3c, !PT ;  /* 0x000000080c037c12 */ /* 0x002fc8000f8e3cff */
[----:B------:R-:W-:-:S04]  /*42b0*/  SHF.L.U32 R0, R3, 0x1f, RZ ;  /* 0x0000001f03007819 */ /* 0x000fc800000006ff */
[----:B------:R-:W1:Y:S02]  /*42c0*/  SYNCS.PHASECHK.TRANS64 P0, [UR7+0x240], R0 ;  /* 0x00024000ff0075a7 */ /* 0x000e640008001007 */
[----:B-1----:R-:W-:Y:S05]  /*42d0*/  @P0 EXIT ;  /* 0x000000000000094d */ /* 0x002fea0003800000 */
[----:B------:R-:W-:Y:S02]  /*42e0*/  SHF.L.U32 R3, R3, 0x1f, RZ ;  /* 0x0000001f03037819 */ /* 0x000fe400000006ff */
[----:B------:R-:W-:-:S07]  /*42f0*/  MOV R0, UR7 ;  /* 0x0000000700007c02 */ /* 0x000fce0008000f00 */
.L_x_83:
[----:B-1----:R1:W2:Y:S02]  /*4300*/  SYNCS.PHASECHK.TRANS64.TRYWAIT P0, [R0+URZ+0x240], R3 ;  /* 0x00024003000075a7 */ /* 0x0022a400080011ff */
[----:B--2---:R-:W-:Y:S05]  /*4310*/  @!P0 NANOSLEEP.SYNCS 0x989680 ;  /* 0x009896800000895d */ /* 0x004fea0003900000 */
[----:B------:R-:W2:Y:S02]  /*4320*/  @!P0 SYNCS.PHASECHK.TRANS64 P0, [R0+URZ+0x240], R3 ;  /* 0x00024003000085a7 */ /* 0x000ea400080010ff */
[----:B--2---:R-:W-:Y:S05]  /*4330*/  @P0 EXIT ;  /* 0x000000000000094d */ /* 0x004fea0003800000 */
[----:B------:R-:W-:Y:S05]  /*4340*/  BRA `(.L_x_83) ;  /* 0xfffffffc00ec7947 */ /* 0x000fea000383ffff */
.L_x_76:
[----:B------:R-:W-:Y:S05]  /*4350*/  BRA.U UP4, `(.L_x_84) ;  /* 0x0000001104847547 */ /* 0x000fea000b800000 */
[----:B------:R-:W-:Y:S01]  /*4360*/  UMOV UR4, 0x40 ;  /* 0x0000004000047882 */ /* 0x000fe20000000000 */
[----:B------:R-:W-:Y:S01]  /*4370*/  NOP ;  /* 0x0000000000007918 */ /* 0x000fe20000000000 */
[----:B------:R-:W-:Y:S01]  /*4380*/  ULEA UR5, UR48, UR4, 0x18 ;  /* 0x0000000430057291 */ /* 0x000fe2000f8ec0ff */
[----:B------:R-:W-:Y:S02]  /*4390*/  UMOV UR6, 0x400 ;  /* 0x0000040000067882 */ /* 0x000fe40000000000 */
[----:B------:R-:W-:-:S06]  /*43a0*/  ULEA UR6, UR48, UR6, 0x18 ;  /* 0x0000000630067291 */ /* 0x000fcc000f8ec0ff */
[----:B------:R-:W1:Y:S02]  /*43b0*/  LDS.U8 R0, [UR5+0x1c] ;  /* 0x00001c05ff007984 */ /* 0x000e640008000000 */
[----:B-1----:R-:W-:-:S13]  /*43c0*/  ISETP.NE.AND P0, PT, R0, RZ, PT ;  /* 0x000000ff0000720c */ /* 0x002fda0003f05270 */
[----:B------:R-:W-:Y:S05]  /*43d0*/  @P0 BRA `(.L_x_85) ;  /* 0x0000000400080947 */ /* 0x000fea0003800000 */
[----:B------:R-:W-:Y:S02]  /*43e0*/  UISETP.NE.U32.AND UP1, UPT, UR29, 0x1, UPT ;  /* 0x000000011d00788c */ /* 0x000fe4000bf25070 */
[----:B------:R-:W-:-:S07]  /*43f0*/  UIADD3 UR7, UPT, UPT, UR5, 0x8, URZ ;  /* 0x0000000805077890 */ /* 0x000fce000fffe0ff */
[----:B------:R-:W-:Y:S05]  /*4400*/  BRA.U !UP1, `(.L_x_86) ;  /* 0x00000001099c7547 */ /* 0x000fea000b800000 */
[----:B------:R-:W-:Y:S01]  /*4410*/  ELECT P0, URZ, PT ;  /* 0x0000000000ff782f */ /* 0x000fe20003800000 */
[----:B------:R-:W-:-:S12]  /*4420*/  BSSY B0, `(.L_x_86) ;  /* 0x0000025000007945 */ /* 0x000fd80003800000 */
[----:B------:R-:W-:Y:S05]  /*4430*/  @!P0 BRA `(.L_x_87) ;  /* 0x00000000008c8947 */ /* 0x000fea0003800000 */
[----:B------:R-:W-:-:S05]  /*4440*/  UMOV UR4, 0x10 ;  /* 0x0000001000047882 */ /* 0x000fca0000000000 */
[----:B------:R-:W-:Y:S04]  /*4450*/  DEPBAR.LE SB1, 0x36 ;  /* 0x00009d800000791a */ /* 0x000fe80000000000 */
[----:B------:R-:W1:Y:S02]  /*4460*/  UTCATOMSWS.2CTA.FIND_AND_SET.ALIGN UP0, UR4, UR4 ;  /* 0x00000004000475e3 */ /* 0x000e640008200800 */
[----:B-1----:R-:W-:Y:S01]  /*4470*/  MOV R11, UR4 ;  /* 0x00000004000b7c02 */ /* 0x002fe20008000f00 */
[----:B------:R-:W-:Y:S06]  /*4480*/  BRA.U UP0, `(.L_x_88) ;  /* 0x0000000100187547 */ /* 0x000fec000b800000 */
.L_x_89:
[----:B------:R-:W-:Y:S05]  /*4490*/  NANOSLEEP 0x64 ;  /* 0x000000640000795d */ /* 0x000fea0003800000 */
[----:B------:R-:W-:-:S05]  /*44a0*/  UMOV UR4, 0x10 ;  /* 0x0000001000047882 */ /* 0x000fca0000000000 */
[----:B------:R-:W-:Y:S04]  /*44b0*/  DEPBAR.LE SB1, 0x36 ;  /* 0x00009d800000791a */ /* 0x000fe80000000000 */
[----:B------:R-:W1:Y:S02]  /*44c0*/  UTCATOMSWS.2CTA.FIND_AND_SET.ALIGN UP0, UR4, UR4 ;  /* 0x00000004000475e3 */ /* 0x000e640008200800 */
[----:B-1----:R-:W-:Y:S01]  /*44d0*/  MOV R11, UR4 ;  /* 0x00000004000b7c02 */ /* 0x002fe20008000f00 */
[----:B------:R-:W-:Y:S05]  /*44e0*/  BRA.U !UP0, `(.L_x_89) ;  /* 0xfffffffd08e87547 */ /* 0x000fea000b83ffff */
.L_x_88:
[----:B------:R-:W1:Y:S01]  /*44f0*/  LDS R7, [UR5+0x10] ;  /* 0x00001005ff077984 */ /* 0x000e620008000800 */
[----:B------:R-:W-:Y:S01]  /*4500*/  IMAD.U32 R5, RZ, RZ, UR6 ;  /* 0x00000006ff057e24 */ /* 0x000fe2000f8e00ff */
[----:B------:R-:W-:-:S03]  /*4510*/  MOV R4, UR30 ;  /* 0x0000001e00047c02 */ /* 0x000fc60008000f00 */
[----:B------:R-:W-:Y:S01]  /*4520*/  VIADD R5, R5, 0x2e0 ;  /* 0x000002e005057836 */ /* 0x000fe20000000000 */
[----:B-1----:R-:W-:-:S04]  /*4530*/  SHF.L.U32 R7, R7, 0x1f, RZ ;  /* 0x0000001f07077819 */ /* 0x002fc800000006ff */
[----:B------:R-:W1:Y:S02]  /*4540*/  SYNCS.PHASECHK.TRANS64.TRYWAIT P0, [UR5+0x8], R7 ;  /* 0x00000807ff0075a7 */ /* 0x000e640008001105 */
[----:B-1----:R-:W-:Y:S05]  /*4550*/  @P0 BRA `(.L_x_90) ;  /* 0x0000000000080947 */ /* 0x002fea0003800000 */
[----:B------:R-:W1:Y:S02]  /*4560*/  SYNCS.PHASECHK.TRANS64.TRYWAIT P0, [UR5+0x8], R7 ;  /* 0x00000807ff0075a7 */ /* 0x000e640008001105 */
[----:B-1----:R-:W-:Y:S05]  /*4570*/  @!P0 BRA `(.L_x_91) ;  /* 0x00000068005c8947 */ /* 0x002fea0003800000 */
.L_x_90:
[----:B-1----:R-:W-:Y:S01]  /*4580*/  HFMA2 R0, -RZ, RZ, 0, 5.9604644775390625e-08 ;  /* 0x00000001ff007431 */ /* 0x002fe200000001ff */
[----:B------:R-:W-:Y:S01]  /*4590*/  UPRMT UR4, UR30, 0x654, UR7 ;  /* 0x000006541e047896 */ /* 0x000fe20008000007 */
[----:B------:R-:W-:Y:S01]  /*45a0*/  IMAD.MOV.U32 R8, RZ, RZ, 0xffff ;  /* 0x0000ffffff087424 */ /* 0x000fe200078e00ff */
[----:B------:R-:W-:Y:S01]  /*45b0*/  PRMT R4, R4, 0x654, R5 ;  /* 0x0000065404047816 */ /* 0x000fe20000000005 */
[----:B------:R-:W-:Y:S02]  /*45c0*/  IMAD.MOV.U32 R6, RZ, RZ, 0x4 ;  /* 0x00000004ff067424 */ /* 0x000fe400078e00ff */
[----:B------:R-:W-:Y:S01]  /*45d0*/  IMAD.SHL.U32 R9, R11, 0x20, RZ ;  /* 0x000000200b097824 */ /* 0x000fe200078e00ff */
[----:B------:R-:W-:Y:S02]  /*45e0*/  MOV R5, UR4 ;  /* 0x0000000400057c02 */ /* 0x000fe40008000f00 */
[-C--:B------:R-:W-:Y:S01]  /*45f0*/  SHF.L.U32 R8, R8, R11.reuse, RZ ;  /* 0x0000000b08087219 */ /* 0x080fe200000006ff */
[----:B------:R1:W-:Y:S01]  /*4600*/  SYNCS.ARRIVE.TRANS64.RED RZ, [UR4], R6 ;  /* 0x00000006ffff79a7 */ /* 0x0003e20008000404 */
[----:B------:R-:W-:Y:S01]  /*4610*/  SHF.L.U32 R7, R0, R11, RZ ;  /* 0x0000000b00077219 */ /* 0x000fe200000006ff */
[----:B------:R1:W-:Y:S04]  /*4620*/  STS [UR6+0x2e0], R9 ;  /* 0x0002e009ff007988 */ /* 0x0003e80008000806 */
[----:B------:R1:W-:Y:S04]  /*4630*/  STAS [R4.64], R11 ;  /* 0x0000000b04007dbd */ /* 0x0003e8000c0008ff */
[----:B------:R1:W-:Y:S04]  /*4640*/  ATOMS.OR RZ, [UR5+0x14], R8 ;  /* 0x00001408ffff798c */ /* 0x0003e8000b000005 */
[----:B------:R1:W-:Y:S04]  /*4650*/  ATOMS.OR RZ, [UR5+0x18], R7 ;  /* 0x00001807ffff798c */ /* 0x0003e8000b000005 */
[----:B------:R1:W-:Y:S02]  /*4660*/  ATOMS.XOR RZ, [UR5+0x10], R0 ;  /* 0x00001000ffff798c */ /* 0x0003e4000b800005 */
.L_x_87:
[----:B------:R-:W-:Y:S05]  /*4670*/  BSYNC B0 ;  /* 0x0000000000007941 */ /* 0x000fea0003800000 */
.L_x_86:
[----:B------:R-:W-:Y:S05]  /*4680*/  BRA.U UP1, `(.L_x_92) ;  /* 0x00000001016c7547 */ /* 0x000fea000b800000 */
[----:B------:R-:W-:-:S03]  /*4690*/  UMOV UR4, 0xffffffff ;  /* 0xffffffff00047882 */ /* 0x000fc60000000000 */
[----:B------:R-:W-:Y:S05]  /*46a0*/  BRA.DIV UR4, `(.L_x_93) ;  /* 0x0000006a04287947 */ /* 0x000fea000b800000 */
[----:B------:R-:W-:-:S13]  /*46b0*/  ELECT P0, URZ, PT ;  /* 0x0000000000ff782f */ /* 0x000fda0003800000 */
.L_x_226:
[----:B------:R-:W-:Y:S05]  /*46c0*/  @!P0 BRA `(.L_x_92) ;  /* 0x00000000005c8947 */ /* 0x000fea0003800000 */
[----:B-1----:R-:W1:Y:S02]  /*46d0*/  LDS R5, [UR5+0x10] ;  /* 0x00001005ff057984 */ /* 0x002e640008000800 */
[----:B-1----:R-:W-:-:S04]  /*46e0*/  SHF.L.U32 R5, R5, 0x1f, RZ ;  /* 0x0000001f05057819 */ /* 0x002fc800000006ff */
[----:B------:R-:W1:Y:S02]  /*46f0*/  SYNCS.PHASECHK.TRANS64.TRYWAIT P0, [UR5+0x8], R5 ;  /* 0x00000805ff0075a7 */ /* 0x000e640008001105 */
[----:B-1----:R-:W-:Y:S05]  /*4700*/  @P0 BRA `(.L_x_94) ;  /* 0x0000000000080947 */ /* 0x002fea0003800000 */
[----:B------:R-:W1:Y:S02]  /*4710*/  SYNCS.PHASECHK.TRANS64.TRYWAIT P0, [UR5+0x8], R5 ;  /* 0x00000805ff0075a7 */ /* 0x000e640008001105 */
[----:B-1----:R-:W-:Y:S05]  /*4720*/  @!P0 BRA `(.L_x_95) ;  /* 0x00000068002c8947 */ /* 0x002fea0003800000 */
.L_x_94:
[----:B------:R-:W2:Y:S01]  /*4730*/  LDS R7, [UR6+0x2e0] ;  /* 0x0002e006ff077984 */ /* 0x000ea20008000800 */
[----:B-1----:R-:W-:Y:S02]  /*4740*/  HFMA2 R0, -RZ, RZ, 0, 5.9604644775390625e-08 ;  /* 0x00000001ff007431 */ /* 0x002fe400000001ff */
[----:B------:R-:W-:Y:S01]  /*4750*/  IMAD.MOV.U32 R4, RZ, RZ, 0xffff ;  /* 0x0000ffffff047424 */ /* 0x000fe200078e00ff */
[----:B------:R-:W-:Y:S01]  /*4760*/  UPRMT UR4, UR30, 0x654, UR7 ;  /* 0x000006541e047896 */ /* 0x000fe20008000007 */
[----:B--2---:R-:W-:-:S03]  /*4770*/  IMAD.SHL.U32 R5, R7, 0x20, RZ ;  /* 0x0000002007057824 */ /* 0x004fc600078e00ff */
[-C--:B------:R-:W-:Y:S02]  /*4780*/  SHF.L.U32 R4, R4, R7.reuse, RZ ;  /* 0x0000000704047219 */ /* 0x080fe400000006ff */
[----:B------:R-:W-:Y:S01]  /*4790*/  SHF.L.U32 R7, R0, R7, RZ ;  /* 0x0000000700077219 */ /* 0x000fe200000006ff */
[----:B------:R2:W-:Y:S04]  /*47a0*/  STS [UR6+0x2e0], R5 ;  /* 0x0002e005ff007988 */ /* 0x0005e80008000806 */
[----:B------:R2:W-:Y:S04]  /*47b0*/  ATOMS.OR RZ, [UR5+0x14], R4 ;  /* 0x00001404ffff798c */ /* 0x0005e8000b000005 */
[----:B------:R2:W-:Y:S01]  /*47c0*/  ATOMS.OR RZ, [UR5+0x18], R7 ;  /* 0x00001807ffff798c */ /* 0x0005e2000b000005 */
[----:B------:R-:W-:Y:S03]  /*47d0*/  SYNCS.ARRIVE.TRANS64.RED.A1T0 RZ, [UR4], RZ ;  /* 0x000000ffffff79a7 */ /* 0x000fe60008100404 */
[----:B------:R2:W-:Y:S01]  /*47e0*/  ATOMS.XOR RZ, [UR5+0x10], R0 ;  /* 0x00001000ffff798c */ /* 0x0005e2000b800005 */
[----:B------:R-:W-:Y:S05]  /*47f0*/  BRA `(.L_x_92) ;  /* 0x0000000000107947 */ /* 0x000fea0003800000 */
.L_x_85:
[----:B------:R-:W-:Y:S02]  /*4800*/  MOV R0, 0xffffffff ;  /* 0xffffffff00007802 */ /* 0x000fe40000000f00 */
[----:B------:R-:W-:-:S03]  /*4810*/  MOV R4, 0x4840 ;  /* 0x0000484000047802 */ /* 0x000fc60000000f00 */
[----:B------:R1:W-:Y:S04]  /*4820*/  STS [UR6+0x2e0], R0 ;  /* 0x0002e000ff007988 */ /* 0x0003e80008000806 */
[----:B-1---5:R-:W-:Y:S05]  /*4830*/  CALL.REL.NOINC `($__internal_1_$__cuda_sm10x_tcgen05_guardrail_trap_phase_invalid_during_alloc) ;  /* 0x0000006c00747944 */ /* 0x022fea0003c00000 */
.L_x_92:
[----:B------:R-:W-:Y:S05]  /*4840*/  WARPSYNC.ALL ;  /* 0x0000000000007948 */ /* 0x000fea0003800000 */
[----:B------:R-:W3:Y:S01]  /*4850*/  S2UR UR4, SR_CgaCtaId ;  /* 0x00000000000479c3 */ /* 0x000ee20000008800 */
[----:B------:R-:W-:Y:S01]  /*4860*/  UMOV UR13, 0x400 ;  /* 0x00000400000d7882 */ /* 0x000fe20000000000 */
[----:B------:R-:W-:-:S06]  /*4870*/  NOP ;  /* 0x0000000000007918 */ /* 0x000fcc0000000000 */
[----:B------:R-:W-:Y:S06]  /*4880*/  BAR.ARV 0x6, 0xa0 ;  /* 0x0182800000007b1d */ /* 0x000fec0000002000 */
[----:B------:R-:W4:Y:S01]  /*4890*/  LDCU UR6, c[0x0][0x38c] ;  /* 0x00007180ff0677ac */ /* 0x000f220008000800 */
[----:B------:R-:W-:Y:S01]  /*48a0*/  LOP3.LUT R3, R3, 0xffff, RZ, 0xc0, !PT ;  /* 0x0000ffff03037812 */ /* 0x000fe200078ec0ff */
[----:B-1----:R-:W-:Y:S01]  /*48b0*/  IMAD.MOV.U32 R9, RZ, RZ, 0x1 ;  /* 0x00000001ff097424 */ /* 0x002fe200078e00ff */
[----:B------:R-:W-:Y:S01]  /*48c0*/  LOP3.LUT R2, R2, 0xffff, RZ, 0xc0, !PT ;  /* 0x0000ffff02027812 */ /* 0x000fe200078ec0ff */
[----:B------:R-:W-:Y:S01]  /*48d0*/  IMAD.MOV.U32 R8, RZ, RZ, RZ ;  /* 0x000000ffff087224 */ /* 0x000fe200078e00ff */
[----:B------:R-:W-:Y:S01]  /*48e0*/  R2UR UR16, R3 ;  /* 0x00000000031072ca */ /* 0x000fe200000e0000 */
[----:B------:R-:W-:Y:S01]  /*48f0*/  UMOV UR20, URZ ;  /* 0x000000ff00147c82 */ /* 0x000fe20008000000 */
[----:B------:R-:W-:-:S02]  /*4900*/  R2UR UR24, R2 ;  /* 0x00000000021872ca */ /* 0x000fc400000e0000 */
[----:B------:R-:W-:Y:S01]  /*4910*/  CS2R R2, SRZ ;  /* 0x0000000000027805 */ /* 0x000fe2000001ff00 */
[----:B------:R-:W-:Y:S01]  /*4920*/  UMOV UR10, URZ ;  /* 0x000000ff000a7c82 */ /* 0x000fe20008000000 */
[----:B---3--:R-:W-:Y:S02]  /*4930*/  ULEA UR13, UR4, UR13, 0x18 ;  /* 0x0000000d040d7291 */ /* 0x008fe4000f8ec0ff */
[----:B------:R-:W-:Y:S02]  /*4940*/  UISETP.NE.AND UP3, UPT, UR29, URZ, UPT ;  /* 0x000000ff1d00728c */ /* 0x000fe4000bf65270 */
[----:B------:R-:W-:Y:S02]  /*4950*/  UIADD3 UR5, UPT, UPT, UR13, 0x8600, URZ ;  /* 0x000086000d057890 */ /* 0x000fe4000fffe0ff */
[----:B------:R-:W-:Y:S02]  /*4960*/  UIADD3 UR4, UPT, UPT, UR13, 0x28600, URZ ;  /* 0x000286000d047890 */ /* 0x000fe4000fffe0ff */
[----:B----4-:R-:W-:Y:S01]  /*4970*/  UIADD3 UR6, UPT, UPT, UR6, 0x1f, URZ ;  /* 0x0000001f06067890 */ /* 0x010fe2000fffe0ff */
[----:B--2---:R-:W1:Y:S01]  /*4980*/  LDS R0, [UR13+0x2e0] ;  /* 0x0002e00dff007984 */ /* 0x004e620008000800 */
[----:B------:R-:W-:-:S02]  /*4990*/  USHF.R.U32.HI UR5, URZ, 0x4, UR5 ;  /* 0x00000004ff057899 */ /* 0x000fc40008011605 */
[----:B------:R-:W-:Y:S02]  /*49a0*/  USHF.R.S32.HI UR21, URZ, 0x1f, UR6 ;  /* 0x0000001fff157899 */ /* 0x000fe40008011406 */
[----:B------:R-:W-:Y:S02]  /*49b0*/  USHF.R.U32.HI UR4, URZ, 0x4, UR4 ;  /* 0x00000004ff047899 */ /* 0x000fe40008011604 */
[----:B------:R-:W-:Y:S02]  /*49c0*/  ULEA.HI UR21, UR21, UR6, URZ, 0x5 ;  /* 0x0000000615157291 */ /* 0x000fe4000f8f28ff */
[----:B------:R-:W-:Y:S02]  /*49d0*/  ULOP3.LUT UR5, UR5, 0x3fff, URZ, 0xc0, !UPT ;  /* 0x00003fff05057892 */ /* 0x000fe4000f8ec0ff */
[----:B------:R-:W-:Y:S02]  /*49e0*/  USHF.R.S32.HI UR21, URZ, 0x5, UR21 ;  /* 0x00000005ff157899 */ /* 0x000fe40008011415 */
[----:B------:R-:W-:-:S02]  /*49f0*/  ULOP3.LUT UR18, UR4, 0x3fff, URZ, 0xc0, !UPT ;  /* 0x00003fff04127892 */ /* 0x000fc4000f8ec0ff */
[----:B------:R-:W-:Y:S02]  /*4a00*/  UISETP.LT.AND UP0, UPT, UR21, 0x1, UPT ;  /* 0x000000011500788c */ /* 0x000fe4000bf01270 */
[----:B------:R-:W-:Y:S02]  /*4a10*/  ULOP3.LUT UR17, UR5, 0x10000, URZ, 0xfc, !UPT ;  /* 0x0001000005117892 */ /* 0x000fe4000f8efcff */
[----:B------:R-:W-:Y:S02]  /*4a20*/  ULOP3.LUT UR18, UR18, 0x10000, URZ, 0xfc, !UPT ;  /* 0x0001000012127892 */ /* 0x000fe4000f8efcff */
[----:B------:R-:W-:Y:S01]  /*4a30*/  USEL UR25, UR21, 0x1, !UP0 ;  /* 0x0000000115197887 */ /* 0x000fe2000c000000 */
[----:B------:R-:W-:Y:S01]  /*4a40*/  UMOV UR11, URZ ;  /* 0x000000ff000b7c82 */ /* 0x000fe20008000000 */
[----:B------:R-:W-:Y:S01]  /*4a50*/  UMOV UR22, 0x0 ;  /* 0x0000000000167882 */ /* 0x000fe20000000000 */
[----:B------:R-:W-:Y:S01]  /*4a60*/  UMOV UR23, 0x10200010 ;  /* 0x1020001000177882 */ /* 0x000fe20000000000 */
[----:B-1----:R-:W-:-:S15]  /*4a70*/  R2UR UR26, R0 ;  /* 0x00000000001a72ca */ /* 0x002fde00000e0000 */
.L_x_103:
[C---:B------:R-:W-:Y:S02]  /*4a80*/  LEA R0, R8.reuse, UR13, 0x3 ;  /* 0x0000000d08007c11 */ /* 0x040fe4000f8e18ff */
[----:B------:R-:W-:Y:S02]  /*4a90*/  SHF.L.U32 R5, R3, 0x1f, RZ ;  /* 0x0000001f03057819 */ /* 0x000fe400000006ff */
[----:B------:R-:W-:Y:S02]  /*4aa0*/  LEA R4, R8, UR13, 0x4 ;  /* 0x0000000d08047c11 */ /* 0x000fe4000f8e20ff */
[----:B------:R-:W1:Y:S02]  /*4ab0*/  SYNCS.PHASECHK.TRANS64.TRYWAIT P0, [R0+URZ+0x230], R5 ;  /* 0x00023005000075a7 */ /* 0x000e6400080011ff */
[----:B-1-3--:R-:W-:Y:S05]  /*4ac0*/  @!P0 BRA `(.L_x_96) ;  /* 0x00000064005c8947 */ /* 0x00afea0003800000 */
.L_x_227:
[----:B-1----:R-:W1:Y:S01]  /*4ad0*/  LDS.128 R4, [R4+0x2c0] ;  /* 0x0002c00004047984 */ /* 0x002e620000000c00 */
[----:B------:R-:W-:Y:S02]  /*4ae0*/  VIADD R0, R0, 0x240 ;  /* 0x0000024000007836 */ /* 0x000fe40000000000 */
[----:B------:R-:W-:Y:S01]  /*4af0*/  VIADD R8, R8, 0x1 ;  /* 0x0000000108087836 */ /* 0x000fe20000000000 */
[----:B------:R-:W-:Y:S01]  /*4b00*/  @!PT LDS RZ, [RZ] ;  /* 0x00000000fffff984 */ /* 0x000fe20000000800 */
[----:B------:R-:W-:Y:S01]  /*4b10*/  @!PT LDS RZ, [RZ] ;  /* 0x00000000fffff984 */ /* 0x000fe20000000800 */
[----:B------:R-:W-:Y:S01]  /*4b20*/  @!PT LDS RZ, [RZ] ;  /* 0x00000000fffff984 */ /* 0x000fe20000000800 */
[----:B------:R-:W-:Y:S01]  /*4b30*/  @!PT LDS RZ, [RZ] ;  /* 0x00000000fffff984 */ /* 0x000fe20000000800 */
[----:B------:R2:W-:Y:S06]  /*4b40*/  MEMBAR.ALL.CTA ;  /* 0x0000000000007992 */ /* 0x0005ec0000008000 */
[----:B--2---:R-:W2:Y:S01]  /*4b50*/  FENCE.VIEW.ASYNC.S ;  /* 0x00000000000073c6 */ /* 0x004ea20000000000 */
[----:B------:R-:W-:-:S04]  /*4b60*/  PRMT R0, RZ, 0x654, R0 ;  /* 0x00000654ff007816 */ /* 0x000fc80000000000 */
[----:B--2---:R2:W-:Y:S01]  /*4b70*/  SYNCS.ARRIVE.TRANS64.RED.A1T0 RZ, [R0+URZ], RZ ;  /* 0x000000ff00ff79a7 */ /* 0x0045e200081004ff */
[----:B-1----:R-:W-:Y:S01]  /*4b80*/  LOP3.LUT P1, RZ, R6, 0x1, RZ, 0xc0, !PT ;  /* 0x0000000106ff7812 */ /* 0x002fe2000782c0ff */
[----:B--2---:R-:W-:-:S12]  /*4b90*/  BRA.U UP3, `(.L_x_97) ;  /* 0x0000000103cc7547 */ /* 0x004fd8000b800000 */
[----:B------:R-:W1:Y:S01]  /*4ba0*/  LDCU UR4, c[0x0][0x38c] ;  /* 0x00007180ff0477ac */ /* 0x000e620008000800 */
[----:B------:R-:W-:Y:S02]  /*4bb0*/  PLOP3.LUT P2, PT, PT, PT, PT, 0x80, 0x8 ;  /* 0x000000000008781c */ /* 0x000fe40003f4f070 */
[----:B------:R-:W-:Y:S01]  /*4bc0*/  SHF.L.U32 R5, R9, 0x1f, RZ ;  /* 0x0000001f09057819 */ /* 0x000fe200000006ff */
[----:B------:R-:W-:Y:S02]  /*4bd0*/  ULEA UR19, UR20, UR13, 0x3 ;  /* 0x0000000d14137291 */ /* 0x000fe4000f8e18ff */
[----:B-1----:R-:W-:-:S06]  /*4be0*/  UISETP.GE.AND UP0, UPT, UR4, 0x1, UPT ;  /* 0x000000010400788c */ /* 0x002fcc000bf06270 */
[----:B------:R-:W-:-:S05]  /*4bf0*/  PLOP3.LUT P0, PT, PT, PT, UP0, 0x80, 0x8 ;  /* 0x000000000008781c */ /* 0x000fca0003f0f008 */
[----:B------:R-:W-:-:S08]  /*4c00*/  @UP0 ULEA UR4, UR10, UR13, 0x3 ;  /* 0x0000000d0a040291 */ /* 0x000fd0000f8e18ff */
[----:B------:R-:W-:-:S04]  /*4c10*/  @P0 SHF.L.U32 R0, R2, 0x1f, RZ ;  /* 0x0000001f02000819 */ /* 0x000fc800000006ff */
[----:B------:R1:W2:Y:S01]  /*4c20*/  @P0 SYNCS.PHASECHK.TRANS64.TRYWAIT P2, [UR4], R0 ;  /* 0x00000000ff0005a7 */ /* 0x0002a20008041104 */
[----:B------:R-:W3:Y:S02]  /*4c30*/  SYNCS.PHASECHK.TRANS64.TRYWAIT P0, [UR19+0x270], R5 ;  /* 0x00027005ff0075a7 */ /* 0x000ee40008001113 */
[----:B-123--:R-:W-:Y:S05]  /*4c40*/  @!P0 BRA `(.L_x_98) ;  /* 0x0000006400108947 */ /* 0x00efea0003800000 */
.L_x_229:
[----:B------:R-:W-:Y:S01]  /*4c50*/  UMOV UR14, UR11 ;  /* 0x0000000b000e7c82 */ /* 0x000fe20008000000 */
[----:B------:R-:W-:Y:S05]  /*4c60*/  BRA.U !UP0, `(.L_x_99) ;  /* 0x0000000108887547 */ /* 0x000fea000b800000 */
[----:B------:R-:W-:Y:S02]  /*4c70*/  UIADD3 UR14, UPT, UPT, UR25, UR11, URZ ;  /* 0x0000000b190e7290 */ /* 0x000fe4000fffe0ff */
[----:B------:R-:W-:Y:S02]  /*4c80*/  ULEA UR15, UR20, UR26, 0x7 ;  /* 0x0000001a140f7291 */ /* 0x000fe4000f8e38ff */
[----:B------:R-:W-:Y:S01]  /*4c90*/  UPLOP3.LUT UP2, UPT, UPT, UPT, UPT, 0x40, 0x4 ;  /* 0x000000000004789c */ /* 0x000fe20003f4e870 */
[----:B------:R-:W-:Y:S01]  /*4ca0*/  UMOV UR12, UR21 ;  /* 0x00000015000c7c82 */ /* 0x000fe20008000000 */
[----:B------:R-:W-:-:S09]  /*4cb0*/  UMOV UR5, UR10 ;  /* 0x0000000a00057c82 */ /* 0x000fd20008000000 */
.L_x_102:
[----:B--2---:R-:W-:Y:S01]  /*4cc0*/  ULEA UR6, UR5, UR13, 0x3 ;  /* 0x0000000d05067291 */ /* 0x004fe2000f8e18ff */
[----:B---3--:R-:W-:Y:S11]  /*4cd0*/  @P2 BRA `(.L_x_100) ;  /* 0x00000000000c2947 */ /* 0x008ff60003800000 */
[----:B-1----:R-:W-:Y:S04]  /*4ce0*/  SHF.L.U32 R5, R2, 0x1f, RZ ;  /* 0x0000001f02057819 */ /* 0x002fe800000006ff */
[----:B------:R-:W1:Y:S02]  /*4cf0*/  SYNCS.PHASECHK.TRANS64.TRYWAIT P0, [UR6], R5 ;  /* 0x00000005ff0075a7 */ /* 0x000e640008001106 */
[----:B-1----:R-:W-:Y:S05]  /*4d00*/  @!P0 BRA `(.L_x_101) ;  /* 0x0000006000f88947 */ /* 0x002fea0003800000 */
.L_x_100:
[----:B------:R-:W-:Y:S01]  /*4d10*/  UISETP.NE.AND UP0, UPT, UR12, 0x1, UPT ;  /* 0x000000010c00788c */ /* 0x000fe2000bf05270 */
[----:B------:R-:W-:Y:S01]  /*4d20*/  PLOP3.LUT P2, PT, PT, PT, PT, 0x80, 0x8 ;  /* 0x000000000008781c */ /* 0x000fe20003f4f070 */
[----:B------:R-:W-:Y:S02]  /*4d30*/  UIADD3 UR4, UPT, UPT, UR5, 0x1, URZ ;  /* 0x0000000105047890 */ /* 0x000fe4000fffe0ff */
[----:B------:R-:W-:Y:S02]  /*4d40*/  ULEA UR8, UR5, UR18, 0x7 ;  /* 0x0000001205087291 */ /* 0x000fe4000f8e38ff */
[----:B------:R-:W-:Y:S01]  /*4d50*/  UISETP.NE.AND UP1, UPT, UR4, 0x20, UPT ;  /* 0x000000200400788c */ /* 0x000fe2000bf25270 */
[----:B------:R-:W-:Y:S01]  /*4d60*/  PLOP3.LUT P0, PT, PT, PT, UP0, 0x80, 0x8 ;  /* 0x000000000008781c */ /* 0x000fe20003f0f008 */
[----:B------:R-:W-:Y:S02]  /*4d70*/  UIADD3 UR11, UPT, UPT, UR11, 0x1, URZ ;  /* 0x000000010b0b7890 */ /* 0x000fe4000fffe0ff */
[----:B------:R-:W-:Y:S02]  /*4d80*/  USEL UR7, URZ, 0x1, UP1 ;  /* 0x00000001ff077887 */ /* 0x000fe40008800000 */
[----:B------:R-:W-:Y:S01]  /*4d90*/  USEL UR10, UR4, URZ, UP1 ;  /* 0x000000ff040a7287 */ /* 0x000fe20008800000 */
[----:B------:R-:W-:Y:S01]  /*4da0*/  UMOV UR9, 0xc0004010 ;  /* 0xc000401000097882 */ /* 0x000fe20000000000 */
[----:B------:R-:W-:Y:S02]  /*4db0*/  UIADD3 UR12, UPT, UPT, UR12, -0x1, URZ ;  /* 0xffffffff0c0c7890 */ /* 0x000fe4000fffe0ff */
[----:B------:R-:W-:Y:S01]  /*4dc0*/  LOP3.LUT R2, R2, UR7, RZ, 0x3c, !PT ;  /* 0x0000000702027c12 */ /* 0x000fe2000f8e3cff */
[----:B------:R-:W-:Y:S01]  /*4dd0*/  @UP0 ULEA UR4, UR10, UR13, 0x3 ;  /* 0x0000000d0a040291 */ /* 0x000fe2000f8e18ff */
[----:B------:R-:W-:Y:S02]  /*4de0*/  UMOV UR7, 0xc0004010 ;  /* 0xc000401000077882 */ /* 0x000fe40000000000 */
[----:B-1----:R-:W-:Y:S01]  /*4df0*/  @P0 SHF.L.U32 R0, R2, 0x1f, RZ ;  /* 0x0000001f02000819 */ /* 0x002fe200000006ff */
[----:B------:R-:W-:Y:S05]  /*4e00*/  UISETP.NE.AND UP0, UPT, UR11, UR14, UPT ;  /* 0x0000000e0b00728c */ /* 0x000fea000bf05270 */
[----:B------:R2:W3:Y:S01]  /*4e10*/  @P0 SYNCS.PHASECHK.TRANS64.TRYWAIT P2, [UR4], R0 ;  /* 0x00000000ff0005a7 */ /* 0x0004e20008041104 */
[----:B------:R-:W-:Y:S02]  /*4e20*/  UIADD3 UR4, UPT, UPT, UR6, 0x100, URZ ;  /* 0x0000010006047890 */ /* 0x000fe4000fffe0ff */
[----:B------:R-:W-:Y:S03]  /*4e30*/  ULEA UR6, UR5, UR17, 0x8 ;  /* 0x0000001105067291 */ /* 0x000fe6000f8e40ff */
[----:B------:R-:W-:Y:S06]  /*4e40*/  UMOV UR5, UR10 ;  /* 0x0000000a00057c82 */ /* 0x000fec0008000000 */
[----:B------:R2:W-:Y:S01]  /*4e50*/  UTCQMMA.2CTA gdesc[UR6], gdesc[UR8], tmem[UR15], tmem[UR22], idesc[UR23], UP2 ;  /* 0x00ff1608060075ea */ /* 0x0005e2000920030f */
[----:B------:R-:W-:Y:S01]  /*4e60*/  UPLOP3.LUT UP2, UPT, UPT, UPT, UPT, 0x80, 0x8 ;  /* 0x000000000008789c */ /* 0x000fe20003f4f070 */
[----:B------:R2:W-:Y:S01]  /*4e70*/  UTCBAR.2CTA.MULTICAST [UR4], URZ, UR16 ;  /* 0x000000ff040073e9 */ /* 0x0005e20008200810 */
[----:B------:R-:W-:Y:S09]  /*4e80*/  BRA.U UP0, `(.L_x_102) ;  /* 0xfffffffd008c7547 */ /* 0x000ff2000b83ffff */
.L_x_99:
[----:B--2---:R-:W-:Y:S01]  /*4e90*/  UIADD3 UR4, UPT, UPT, UR19, 0x250, URZ ;  /* 0x0000025013047890 */ /* 0x004fe2000fffe0ff */
[----:B------:R-:W-:-:S08]  /*4ea0*/  UMOV UR11, UR14 ;  /* 0x0000000e000b7c82 */ /* 0x000fd00008000000 */
[----:B------:R2:W-:Y:S01]  /*4eb0*/  UTCBAR.2CTA.MULTICAST [UR4], URZ, UR24 ;  /* 0x000000ff040073e9 */ /* 0x0005e20008200818 */
[----:B------:R-:W-:Y:S02]  /*4ec0*/  NOP ;  /* 0x0000000000007918 */ /* 0x000fe40000000000 */
.L_x_97:
[----:B--2---:R-:W-:Y:S01]  /*4ed0*/  UIADD3 UR4, UPT, UPT, UR20, 0x1, URZ ;  /* 0x0000000114047890 */ /* 0x004fe2000fffe0ff */
[----:B------:R-:W-:-:S03]  /*4ee0*/  ISETP.NE.AND P0, PT, R8, 0x2, PT ;  /* 0x000000020800780c */ /* 0x000fc60003f05270 */
[----:B------:R-:W-:Y:S01]  /*4ef0*/  UISETP.NE.AND UP0, UPT, UR4, 0x4, UPT ;  /* 0x000000040400788c */ /* 0x000fe2000bf05270 */
[----:B-1----:R-:W-:Y:S02]  /*4f00*/  SEL R0, RZ, 0x1, P0 ;  /* 0x00000001ff007807 */ /* 0x002fe40000000000 */
[----:B------:R-:W-:Y:S01]  /*4f10*/  SEL R8, R8, RZ, P0 ;  /* 0x000000ff08087207 */ /* 0x000fe20000000000 */
[----:B------:R-:W-:Y:S01]  /*4f20*/  USEL UR5, URZ, 0x1, UP0 ;  /* 0x00000001ff057887 */ /* 0x000fe20008000000 */
[----:B------:R-:W-:Y:S01]  /*4f30*/  LOP3.LUT R3, R3, R0, RZ, 0x3c, !PT ;  /* 0x0000000003037212 */ /* 0x000fe200078e3cff */
[----:B------:R-:W-:-:S04]  /*4f40*/  USEL UR20, UR4, URZ, UP0 ;  /* 0x000000ff04147287 */ /* 0x000fc80008000000 */
[----:B------:R-:W-:Y:S01]  /*4f50*/  LOP3.LUT R9, R9, UR5, RZ, 0x3c, !PT ;  /* 0x0000000509097c12 */ /* 0x000fe2000f8e3cff */
[----:B------:R-:W-:Y:S07]  /*4f60*/  @P1 BRA `(.L_x_103) ;  /* 0xfffffff800c41947 */ /* 0x000fee000383ffff */
[----:B------:R-:W1:Y:S01]  /*4f70*/  S2UR UR8, SR_CgaCtaId ;  /* 0x00000000000879c3 */ /* 0x000e620000008800 */
[----:B------:R-:W-:Y:S01]  /*4f80*/  ELECT P0, URZ, PT ;  /* 0x0000000000ff782f */ /* 0x000fe20003800000 */
[----:B------:R-:W-:Y:S01]  /*4f90*/  HFMA2 R0, -RZ, RZ, 0, 5.9604644775390625e-08 ;  /* 0x00000001ff007431 */ /* 0x000fe200000001ff */
[----:B------:R-:W-:-:S05]  /*4fa0*/  UMOV UR4, 0x40 ;  /* 0x0000004000047882 */ /* 0x000fca0000000000 */
[----:B------:R-:W-:Y:S01]  /*4fb0*/  UVIRTCOUNT.DEALLOC.SMPOOL 0x80 ;  /* 0x000000800000784c */ /* 0x000fe20000000000 */
[----:B------:R-:W-:Y:S02]  /*4fc0*/  UISETP.NE.AND UP1, UPT, UR29, URZ, UPT ;  /* 0x000000ff1d00728c */ /* 0x000fe4000bf25270 */
[----:B-1----:R-:W-:-:S09]  /*4fd0*/  ULEA UR8, UR8, UR4, 0x18 ;  /* 0x0000000408087291 */ /* 0x002fd2000f8ec0ff */
[----:B------:R1:W-:Y:S01]  /*4fe0*/  @P0 STS.U8 [UR8+0x1c], R0 ;  /* 0x00001c00ff000988 */ /* 0x0003e20008000008 */
[----:B------:R-:W-:Y:S05]  /*4ff0*/  BRA.U UP1, `(.L_x_104) ;  /* 0x0000000101a07547 */ /* 0x000fea000b800000 */
[----:B------:R-:W-:Y:S01]  /*5000*/  UIADD3 UR7, UPT, UPT, UR13, 0x270, URZ ;  /* 0x000002700d077890 */ /* 0x000fe2000fffe0ff */
[----:B------:R-:W-:-:S03]  /*5010*/  SHF.L.U32 R3, R9, 0x1f, RZ ;  /* 0x0000001f09037819 */ /* 0x000fc600000006ff */
[----:B------:R-:W-:-:S09]  /*5020*/  ULEA UR4, UR20, UR7, 0x3 ;  /* 0x0000000714047291 */ /* 0x000fd2000f8e18ff */
[----:B------:R-:W2:Y:S02]  /*5030*/  SYNCS.PHASECHK.TRANS64.TRYWAIT P0, [UR4], R3 ;  /* 0x00000003ff0075a7 */ /* 0x000ea40008001104 */
[----:B--2---:R-:W-:Y:S05]  /*5040*/  @!P0 BRA `(.L_x_105) ;  /* 0x0000006000408947 */ /* 0x004fea0003800000 */
.L_x_232:
        /* <DEDUP_REMOVED lines=9> */
.L_x_234:
        /* <DEDUP_REMOVED lines=9> */
.L_x_236:
[----:B------:R-:W-:-:S04]  /*5170*/  UIADD3 UR4, UPT, UPT, UR4, 0x1, URZ ;  /* 0x0000000104047890 */ /* 0x000fc8000fffe0ff */
[----:B------:R-:W-:-:S04]  /*5180*/  UISETP.NE.AND UP0, UPT, UR4, 0x4, UPT ;  /* 0x000000040400788c */ /* 0x000fc8000bf05270 */
[----:B------:R-:W-:Y:S02]  /*5190*/  USEL UR5, URZ, 0x1, UP0 ;  /* 0x00000001ff057887 */ /* 0x000fe40008000000 */
[----:B------:R-:W-:-:S04]  /*51a0*/  USEL UR4, UR4, URZ, UP0 ;  /* 0x000000ff04047287 */ /* 0x000fc80008000000 */
[----:B------:R-:W-:Y:S01]  /*51b0*/  ULEA UR4, UR4, UR7, 0x3 ;  /* 0x0000000704047291 */ /* 0x000fe2000f8e18ff */
[----:B-1----:R-:W-:-:S04]  /*51c0*/  LOP3.LUT R3, R2, UR5, RZ, 0x3c, !PT ;  /* 0x0000000502037c12 */ /* 0x002fc8000f8e3cff */
[----:B------:R-:W-:Y:S01]  /*51d0*/  SHF.L.U32 R3, R3, 0x1f, RZ ;  /* 0x0000001f03037819 */ /* 0x000fe200000006ff */
[----:B------:R-:W-:-:S04]  /*51e0*/  IMAD.U32 R0, RZ, RZ, UR4 ;  /* 0x00000004ff007e24 */ /* 0x000fc8000f8e00ff */
[----:B------:R1:W2:Y:S03]  /*51f0*/  SYNCS.PHASECHK.TRANS64.TRYWAIT P0, [R0+URZ], R3 ;  /* 0x00000003000075a7 */ /* 0x0002a600080011ff */
[----:B--2---:R-:W-:Y:S05]  /*5200*/  @!P0 NANOSLEEP.SYNCS 0x989680 ;  /* 0x009896800000895d */ /* 0x004fea0003900000 */
[----:B------:R-:W2:Y:S02]  /*5210*/  @!P0 SYNCS.PHASECHK.TRANS64 P0, [R0+URZ], R3 ;  /* 0x00000003000085a7 */ /* 0x000ea400080010ff */
[----:B--2---:R-:W-:Y:S05]  /*5220*/  @P0 BRA `(.L_x_108) ;  /* 0x0000000000200947 */ /* 0x004fea0003800000 */
.L_x_109:
[----:B--2---:R2:W4:Y:S02]  /*5230*/  SYNCS.PHASECHK.TRANS64.TRYWAIT P0, [R0+URZ], R3 ;  /* 0x00000003000075a7 */ /* 0x00452400080011ff */
[----:B----4-:R-:W-:Y:S05]  /*5240*/  @!P0 NANOSLEEP.SYNCS 0x989680 ;  /* 0x009896800000895d */ /* 0x010fea0003900000 */
[----:B------:R-:W4:Y:S02]  /*5250*/  @!P0 SYNCS.PHASECHK.TRANS64 P0, [R0+URZ], R3 ;  /* 0x00000003000085a7 */ /* 0x000f2400080010ff */
[----:B----4-:R-:W-:Y:S05]  /*5260*/  @!P0 BRA `(.L_x_109) ;  /* 0xfffffffc00f08947 */ /* 0x010fea000383ffff */
[----:B------:R-:W-:Y:S05]  /*5270*/  BRA `(.L_x_108) ;  /* 0x00000000000c7947 */ /* 0x000fea0003800000 */
.L_x_104:
[----:B------:R-:W-:-:S04]  /*5280*/  UIADD3 UR4, UPT, UPT, UR13, 0x2b0, URZ ;  /* 0x000002b00d047890 */ /* 0x000fc8000fffe0ff */
[----:B------:R-:W-:-:S09]  /*5290*/  UPRMT UR4, UR30, 0x654, UR4 ;  /* 0x000006541e047896 */ /* 0x000fd20008000004 */
[----:B------:R-:W-:Y:S03]  /*52a0*/  SYNCS.ARRIVE.TRANS64.RED.A1T0 RZ, [UR4], RZ ;  /* 0x000000ffffff79a7 */ /* 0x000fe60008100404 */
.L_x_108:
[----:B-12---:R-:W-:Y:S01]  /*52b0*/  SHF.L.U32 R3, RZ, 0x1f, RZ ;  /* 0x0000001fff037819 */ /* 0x006fe200000006ff */
[----:B------:R-:W-:Y:S01]  /*52c0*/  UIADD3 UR4, UPT, UPT, UR13, 0x2b0, URZ ;  /* 0x000002b00d047890 */ /* 0x000fe2000fffe0ff */
[----:B------:R-:W-:Y:S02]  /*52d0*/  PLOP3.LUT P0, PT, PT, PT, UP1, 0x80, 0x8 ;  /* 0x000000000008781c */ /* 0x000fe40003f0f018 */
[----:B------:R-:W1:Y:S02]  /*52e0*/  SYNCS.PHASECHK.TRANS64.TRYWAIT P1, [UR13+0x2b0], R3 ;  /* 0x0002b003ff0075a7 */ /* 0x000e64000802110d */
[----:B-1----:R-:W-:Y:S09]  /*52f0*/  @!P1 BRA `(.L_x_110) ;  /* 0x0000005c00dc9947 */ /* 0x002ff20003800000 */
.L_x_238:
[----:B------:R-:W-:Y:S01]  /*5300*/  @!UP1 UPRMT UR4, UR30, 0x654, UR4 ;  /* 0x000006541e049896 */ /* 0x000fe20008000004 */
[----:B------:R-:W-:Y:S01]  /*5310*/  UMOV UR5, 0xffff ;  /* 0x0000ffff00057882 */ /* 0x000fe20000000000 */
[----:B------:R-:W-:-:S07]  /*5320*/  UMOV UR6, 0x1 ;  /* 0x0000000100067882 */ /* 0x000fce0000000000 */
[----:B------:R-:W-:Y:S01]  /*5330*/  @!P0 SYNCS.ARRIVE.TRANS64.RED.A1T0 RZ, [UR4], RZ ;  /* 0x000000ffffff89a7 */ /* 0x000fe20008100404 */
[----:B------:R-:W-:Y:S01]  /*5340*/  NOP ;  /* 0x0000000000007918 */ /* 0x000fe20000000000 */
[----:B-1----:R-:W1:Y:S01]  /*5350*/  LDS R0, [UR8+0x14] ;  /* 0x00001408ff007984 */ /* 0x002e620008000800 */
[----:B------:R-:W-:-:S04]  /*5360*/  ULOP3.LUT UR4, UR26, 0xffff, URZ, 0xc0, !UPT ;  /* 0x0000ffff1a047892 */ /* 0x000fc8000f8ec0ff */
[----:B------:R-:W-:-:S04]  /*5370*/  USHF.R.U32.HI UR4, URZ, 0x5, UR4 ;  /* 0x00000005ff047899 */ /* 0x000fc80008011604 */
[----:B------:R-:W-:Y:S02]  /*5380*/  USHF.L.U32 UR5, UR5, UR4, URZ ;  /* 0x0000000405057299 */ /* 0x000fe400080006ff */
[----:B------:R-:W-:-:S04]  /*5390*/  USHF.L.U32 UR4, UR6, UR4, URZ ;  /* 0x0000000406047299 */ /* 0x000fc800080006ff */
[----:B-1----:R-:W-:-:S04]  /*53a0*/  LOP3.LUT R0, R0, UR5, RZ, 0xc0, !PT ;  /* 0x0000000500007c12 */ /* 0x002fc8000f8ec0ff */
[----:B------:R-:W-:-:S13]  /*53b0*/  ISETP.NE.AND P0, PT, R0, UR5, PT ;  /* 0x0000000500007c0c */ /* 0x000fda000bf05270 */
[----:B------:R-:W-:Y:S05]  /*53c0*/  @P0 BRA `(.L_x_111) ;  /* 0x0000000000580947 */ /* 0x000fea0003800000 */
[----:B------:R-:W1:Y:S02]  /*53d0*/  LDS R0, [UR8+0x18] ;  /* 0x00001808ff007984 */ /* 0x000e640008000800 */
[----:B-1----:R-:W-:-:S04]  /*53e0*/  LOP3.LUT R0, R0, UR4, RZ, 0xc0, !PT ;  /* 0x0000000400007c12 */ /* 0x002fc8000f8ec0ff */
[----:B------:R-:W-:-:S13]  /*53f0*/  ISETP.NE.AND P0, PT, R0, UR4, PT ;  /* 0x0000000400007c0c */ /* 0x000fda000bf05270 */
[----:B------:R-:W-:Y:S05]  /*5400*/  @P0 BRA `(.L_x_112) ;  /* 0x00000000003c0947 */ /* 0x000fea0003800000 */
[----:B------:R-:W1:Y:S01]  /*5410*/  S2R R2, SR_LANEID ;  /* 0x0000000000027919 */ /* 0x000e620000000000 */
[----:B------:R-:W-:Y:S01]  /*5420*/  ULOP3.LUT UR5, URZ, UR5, URZ, 0x33, !UPT ;  /* 0x00000005ff057292 */ /* 0x000fe2000f8e33ff */
[----:B------:R-:W-:Y:S01]  /*5430*/  LOP3.LUT R4, RZ, UR4, RZ, 0x33, !PT ;  /* 0x00000004ff047c12 */ /* 0x000fe2000f8e33ff */
[----:B------:R-:W-:Y:S02]  /*5440*/  VOTEU.ANY UR4, UPT, PT ;  /* 0x0000000000047886 */ /* 0x000fe400038e0100 */
[----:B------:R-:W-:Y:S01]  /*5450*/  UFLO.U32 UR4, UR4 ;  /* 0x00000004000472bd */ /* 0x000fe200080e0000 */
[----:B------:R-:W2:Y:S01]  /*5460*/  REDUX UR6, R4 ;  /* 0x00000000040673c4 */ /* 0x000ea20000000000 */
[----:B------:R-:W-:-:S06]  /*5470*/  IMAD.U32 R0, RZ, RZ, UR5 ;  /* 0x00000005ff007e24 */ /* 0x000fcc000f8e00ff */
[----:B------:R4:W-:Y:S01]  /*5480*/  UTCATOMSWS.AND URZ, UR5 ;  /* 0x0000000500ff79e3 */ /* 0x0009e20008000000 */
[----:B------:R-:W3:Y:S01]  /*5490*/  REDUX UR7, R0 ;  /* 0x00000000000773c4 */ /* 0x000ee20000000000 */
[----:B-1----:R-:W-:Y:S01]  /*54a0*/  ISETP.EQ.U32.AND P0, PT, R2, UR4, PT ;  /* 0x0000000402007c0c */ /* 0x002fe2000bf02070 */
[----:B--2---:R-:W-:Y:S01]  /*54b0*/  IMAD.U32 R2, RZ, RZ, UR6 ;  /* 0x00000006ff027e24 */ /* 0x004fe2000f8e00ff */
[----:B---3--:R-:W-:-:S11]  /*54c0*/  MOV R3, UR7 ;  /* 0x0000000700037c02 */ /* 0x008fd60008000f00 */
[----:B------:R4:W-:Y:S04]  /*54d0*/  @P0 ATOMS.AND RZ, [UR8+0x14], R3 ;  /* 0x00001403ffff098c */ /* 0x0009e8000a800008 */
[----:B------:R4:W-:Y:S01]  /*54e0*/  @P0 ATOMS.AND RZ, [UR8+0x18], R2 ;  /* 0x00001802ffff098c */ /* 0x0009e2000a800008 */
[----:B------:R-:W-:Y:S05]  /*54f0*/  BRA `(.L_x_113) ;  /* 0x0000000000147947 */ /* 0x000fea0003800000 */
.L_x_112:
[----:B------:R-:W-:Y:S02]  /*5500*/  MOV R2, 0x5520 ;  /* 0x0000552000027802 */ /* 0x000fe40000000f00 */
[----:B---3-5:R-:W-:Y:S05]  /*5510*/  CALL.REL.NOINC `($__internal_0_$__cuda_sm10x_tcgen05_guardrail_trap_col_being_dealloced_not_returned_by_alloc) ;  /* 0x0000006000307944 */ /* 0x028fea0003c00000 */
[----:B------:R-:W-:Y:S05]  /*5520*/  BRA `(.L_x_113) ;  /* 0x0000000000087947 */ /* 0x000fea0003800000 */
.L_x_111:
[----:B------:R-:W-:Y:S02]  /*5530*/  MOV R2, 0x5550 ;  /* 0x0000555000027802 */ /* 0x000fe40000000f00 */
[----:B---3-5:R-:W-:Y:S05]  /*5540*/  CALL.REL.NOINC `($__internal_2_$__cuda_sm10x_tcgen05_guardrail_trap_unallocated_columns_being_dealloced) ;  /* 0x00000060003c7944 */ /* 0x028fea0003c00000 */
.L_x_113:
[----:B------:R-:W-:Y:S01]  /*5550*/  NOP ;  /* 0x0000000000007918 */ /* 0x000fe20000000000 */
[----:B----4-:R-:W-:Y:S05]  /*5560*/  EXIT ;  /* 0x000000000000794d */ /* 0x010fea0003800000 */
.L_x_84:
[----:B------:R-:W-:-:S09]  /*5570*/  UISETP.NE.OR UP0, UPT, UR13, 0x3, !UP3 ;  /* 0x000000030d00788c */ /* 0x000fd2000df05670 */
[----:B------:R-:W-:Y:S05]  /*5580*/  BRA.U UP0, `(.L_x_114) ;  /* 0x0000000d007c7547 */ /* 0x000fea000b800000 */
[----:B------:R-:W1:Y:S01]  /*5590*/  LDCU UR32, c[0x0][0x370] ;  /* 0x00006e00ff2077ac */ /* 0x000e620008000800 */
[----:B------:R-:W2:Y:S01]  /*55a0*/  LDC.64 R16, c[0x0][0x348] ;  /* 0x0000d200ff107b82 */ /* 0x000ea20000000a00 */
[----:B------:R-:W-:Y:S02]  /*55b0*/  HFMA2 R13, -RZ, RZ, 0, 0 ;  /* 0x00000000ff0d7431 */ /* 0x000fe400000001ff */
[----:B------:R-:W-:Y:S01]  /*55c0*/  IMAD.MOV.U32 R15, RZ, RZ, 0x1 ;  /* 0x00000001ff0f7424 */ /* 0x000fe200078e00ff */
[----:B------:R-:W1:Y:S01]  /*55d0*/  LDCU.128 UR28, c[0x0][0xb10] ;  /* 0x00016200ff1c77ac */ /* 0x000e620008000c00 */
[----:B------:R-:W-:Y:S01]  /*55e0*/  IMAD.MOV.U32 R14, RZ, RZ, RZ ;  /* 0x000000ffff0e7224 */ /* 0x000fe200078e00ff */
[----:B------:R-:W-:Y:S01]  /*55f0*/  MOV R7, 0x2000 ;  /* 0x0000200000077802 */ /* 0x000fe20000000f00 */
[----:B------:R-:W3:Y:S01]  /*5600*/  LDCU UR27, c[0x0][0x374] ;  /* 0x00006e80ff1b77ac */ /* 0x000ee20008000800 */
[----:B------:R-:W4:Y:S01]  /*5610*/  LDC.64 R2, c[0x0][0x888] ;  /* 0x00022200ff027b82 */ /* 0x000f220000000a00 */
[----:B------:R-:W3:Y:S01]  /*5620*/  LDCU UR15, c[0x0][0xb0c] ;  /* 0x00016180ff0f77ac */ /* 0x000ee20008000800 */
[----:B------:R-:W2:Y:S06]  /*5630*/  LDCU UR38, c[0x0][0xb20] ;  /* 0x00016400ff2677ac */ /* 0x000eac0008000800 */
[----:B------:R-:W4:Y:S01]  /*5640*/  LDC.64 R4, c[0x0][0x890] ;  /* 0x00022400ff047b82 */ /* 0x000f220000000a00 */
[----:B------:R-:W2:Y:S01]  /*5650*/  LDCU UR4, c[0x0][0xb30] ;  /* 0x00016600ff0477ac */ /* 0x000ea20008000800 */
[----:B------:R-:W-:Y:S01]  /*5660*/  UMOV UR21, 0x400 ;  /* 0x0000040000157882 */ /* 0x000fe20000000000 */
[----:B-1----:R-:W-:-:S02]  /*5670*/  UIMAD.WIDE.U32 UR6, UR32, UR28, URZ ;  /* 0x0000001c200672a5 */ /* 0x002fc4000f8e00ff */
[----:B---3--:R-:W-:Y:S02]  /*5680*/  UIMAD.WIDE.U32 UR8, UR27, UR31, URZ ;  /* 0x0000001f1b0872a5 */ /* 0x008fe4000f8e00ff */
[----:B------:R-:W-:Y:S02]  /*5690*/  ULEA UR21, UR48, UR21, 0x18 ;  /* 0x0000001530157291 */ /* 0x000fe4000f8ec0ff */
[----:B------:R-:W-:Y:S02]  /*56a0*/  UPLOP3.LUT UP3, UPT, UPT, UPT, UPT, 0x40, 0x4 ;  /* 0x000000000004789c */ /* 0x000fe40003f6e870 */
[----:B------:R-:W-:Y:S02]  /*56b0*/  UIADD3 UR33, UPT, UPT, UR21, 0x208, URZ ;  /* 0x0000020815217890 */ /* 0x000fe4000fffe0ff */
[----:B------:R-:W-:Y:S01]  /*56c0*/  UIADD3 UR17, UPT, UPT, UR21, 0x200, URZ ;  /* 0x0000020015117890 */ /* 0x000fe2000fffe0ff */
[----:B------:R-:W-:Y:S01]  /*56d0*/  UMOV UR6, UR7 ;  /* 0x0000000700067c82 */ /* 0x000fe20008000000 */
[----:B------:R-:W-:Y:S01]  /*56e0*/  UMOV UR35, UR9 ;  /* 0x0000000900237c82 */ /* 0x000fe20008000000 */
[----:B------:R-:W-:-:S02]  /*56f0*/  UISETP.GE.AND UP0, UPT, UR42, 0x1, UPT ;  /* 0x000000012a00788c */ /* 0x000fc4000bf06270 */
[----:B------:R-:W-:Y:S01]  /*5700*/  UISETP.NE.AND UP4, UPT, UR42, 0x1, UPT ;  /* 0x000000012a00788c */ /* 0x000fe2000bf85270 */
[----:B------:R-:W1:Y:S01]  /*5710*/  LDCU.64 UR22, c[0x0][0xb28] ;  /* 0x00016500ff1677ac */ /* 0x000e620008000a00 */
[----:B------:R-:W-:Y:S02]  /*5720*/  UISETP.NE.AND UP6, UPT, UR15, 0x1, UPT ;  /* 0x000000010f00788c */ /* 0x000fe4000bfc5270 */
[----:B------:R-:W-:Y:S02]  /*5730*/  UISETP.NE.AND UP5, UPT, UR30, 0x1, UPT ;  /* 0x000000011e00788c */ /* 0x000fe4000bfa5270 */
[----:B------:R-:W-:Y:S02]  /*5740*/  UPRMT UR33, UR48, 0x654, UR33 ;  /* 0x0000065430217896 */ /* 0x000fe40008000021 */
[----:B------:R-:W-:Y:S02]  /*5750*/  USHF.R.U32.HI UR37, URZ, UR29, UR6 ;  /* 0x0000001dff257299 */ /* 0x000fe40008011606 */
[----:B------:R-:W-:-:S02]  /*5760*/  UPRMT UR34, UR48, 0x654, UR17 ;  /* 0x0000065430227896 */ /* 0x000fc40008000011 */
[----:B--2---:R-:W-:Y:S02]  /*5770*/  USHF.R.U32.HI UR35, URZ, UR38, UR35 ;  /* 0x00000026ff237299 */ /* 0x004fe40008011623 */
[----:B------:R-:W-:-:S11]  /*5780*/  UISETP.NE.AND UP2, UPT, UR4, 0x1, UPT ;  /* 0x000000010400788c */ /* 0x000fd6000bf45270 */
.L_x_123:
[C---:B------:R-:W-:Y:S02]  /*5790*/  LEA R12, R14.reuse, UR21, 0x3 ;  /* 0x000000150e0c7c11 */ /* 0x040fe4000f8e18ff */
[----:B------:R-:W-:Y:S02]  /*57a0*/  SHF.L.U32 R9, R13, 0x1f, RZ ;  /* 0x0000001f0d097819 */ /* 0x000fe400000006ff */
[----:B------:R-:W-:Y:S02]  /*57b0*/  LEA R10, R14, UR21, 0x4 ;  /* 0x000000150e0a7c11 */ /* 0x000fe4000f8e20ff */
[----:B--2---:R-:W2:Y:S02]  /*57c0*/  SYNCS.PHASECHK.TRANS64.TRYWAIT P0, [R12+URZ+0x230], R9 ;  /* 0x000230090c0075a7 */ /* 0x004ea400080011ff */
[----:B--2---:R-:W-:Y:S05]  /*57d0*/  @!P0 BRA `(.L_x_115) ;  /* 0x0000005800bc8947 */ /* 0x004fea0003800000 */
.L_x_239:
[----:B--2---:R-:W2:Y:S01]  /*57e0*/  LDS.128 R8, [R10+0x2c0] ;  /* 0x0002c0000a087984 */ /* 0x004ea20000000c00 */
[----:B------:R-:W-:Y:S01]  /*57f0*/  UISETP.GE.AND UP0, UPT, UR42, 0x1, UPT ;  /* 0x000000012a00788c */ /* 0x000fe2000bf06270 */
[----:B------:R-:W-:Y:S01]  /*5800*/  @!PT LDS RZ, [RZ] ;  /* 0x00000000fffff984 */ /* 0x000fe20000000800 */
[----:B------:R-:W-:Y:S01]  /*5810*/  @!PT LDS RZ, [RZ] ;  /* 0x00000000fffff984 */ /* 0x000fe20000000800 */
[----:B------:R-:W-:Y:S01]  /*5820*/  @!PT LDS RZ, [RZ] ;  /* 0x00000000fffff984 */ /* 0x000fe20000000800 */
[----:B------:R-:W-:Y:S01]  /*5830*/  @!PT LDS RZ, [RZ] ;  /* 0x00000000fffff984 */ /* 0x000fe20000000800 */
[----:B------:R3:W-:Y:S06]  /*5840*/  MEMBAR.ALL.CTA ;  /* 0x0000000000007992 */ /* 0x0007ec0000008000 */
[----:B---3--:R-:W3:Y:S01]  /*5850*/  FENCE.VIEW.ASYNC.S ;  /* 0x00000000000073c6 */ /* 0x008ee20000000000 */
[----:B--2---:R-:W-:Y:S11]  /*5860*/  LOP3.LUT P0, RZ, R10, 0x1, RZ, 0xc0, !PT ;  /* 0x000000010aff7812 */ /* 0x004ff6000780c0ff */
[----:B------:R-:W-:Y:S02]  /*5870*/  @!UPT UIADD3 URZ, UPT, UPT, URZ, URZ, URZ ;  /* 0x000000fffffff290 */ /* 0x000fe4000fffe0ff */
[----:B---3--:R-:W-:Y:S01]  /*5880*/  VOTEU.ANY UP1, P0 ;  /* 0x0000000000ff7886 */ /* 0x008fe20000020100 */
[----:B------:R-:W-:Y:S11]  /*5890*/  PLOP3.LUT P0, PT, PT, PT, UP1, 0x80, 0x8 ;  /* 0x000000000008781c */ /* 0x000ff60003f0f018 */
[----:B------:R-:W-:Y:S02]  /*58a0*/  @!UPT UIADD3 URZ, UPT, UPT, URZ, URZ, URZ ;  /* 0x000000fffffff290 */ /* 0x000fe4000fffe0ff */
[----:B------:R-:W-:Y:S02]  /*58b0*/  @P0 SHF.R.U32.HI R0, RZ, 0x10, R9 ;  /* 0x00000010ff000819 */ /* 0x000fe40000011609 */
[----:B------:R-:W-:Y:S02]  /*58c0*/  @P0 MOV R6, R8 ;  /* 0x0000000800060202 */ /* 0x000fe40000000f00 */
[----:B------:R-:W-:Y:S01]  /*58d0*/  @P0 R2UR UR4, R0 ;  /* 0x00000000000402ca */ /* 0x000fe200000e0000 */
[----:B------:R-:W-:Y:S01]  /*58e0*/  VIADD R0, R12, 0x240 ;  /* 0x000002400c007836 */ /* 0x000fe20000000000 */
[----:B------:R-:W-:Y:S02]  /*58f0*/  @P0 LOP3.LUT R8, R9, 0xffff, RZ, 0xc0, !PT ;  /* 0x0000ffff09080812 */ /* 0x000fe400078ec0ff */
[----:B------:R-:W-:Y:S02]  /*5900*/  @P0 R2UR UR6, R6 ;  /* 0x00000000060602ca */ /* 0x000fe400000e0000 */
[----:B------:R-:W-:Y:S02]  /*5910*/  PRMT R0, RZ, 0x654, R0 ;  /* 0x00000654ff007816 */ /* 0x000fe40000000000 */
[----:B------:R-:W-:Y:S02]  /*5920*/  @P0 R2UR UR5, R8 ;  /* 0x00000000080502ca */ /* 0x000fe400000e0000 */
[----:B------:R2:W-:Y:S03]  /*5930*/  SYNCS.ARRIVE.TRANS64.RED.A1T0 RZ, [R0+URZ], RZ ;  /* 0x000000ff00ff79a7 */ /* 0x0005e600081004ff */
[----:B------:R-:W-:Y:S04]  /*5940*/  @UP1 UMOV UR26, UR4 ;  /* 0x00000004001a1c82 */ /* 0x000fe80008000000 */
[----:B------:R-:W-:Y:S04]  /*5950*/  @UP1 UMOV UR14, UR6 ;  /* 0x00000006000e1c82 */ /* 0x000fe80008000000 */
[----:B------:R-:W-:Y:S01]  /*5960*/  @UP1 UMOV UR13, UR5 ;  /* 0x00000005000d1c82 */ /* 0x000fe20008000000 */
[----:B------:R-:W-:Y:S05]  /*5970*/  BRA.U !UP0, `(.L_x_116) ;  /* 0x0000000108a47547 */ /* 0x000fea000b800000 */
[----:B------:R-:W-:Y:S02]  /*5980*/  UIMAD.WIDE.U32 UR8, UR13, UR31, URZ ;  /* 0x0000001f0d0872a5 */ /* 0x000fe4000f8e00ff */
[----:B------:R-:W-:Y:S02]  /*5990*/  UIMAD.WIDE.U32 UR10, UR14, UR28, URZ ;  /* 0x0000001c0e0a72a5 */ /* 0x000fe4000f8e00ff */
[----:B------:R-:W-:Y:S02]  /*59a0*/  USEL UR4, UR27, UR35, !UP5 ;  /* 0x000000231b047287 */ /* 0x000fe4000e800000 */
[----:B------:R-:W-:Y:S02]  /*59b0*/  USEL UR7, UR32, UR37, !UP6 ;  /* 0x0000002520077287 */ /* 0x000fe4000f000000 */
[----:B-1----:R-:W-:Y:S02]  /*59c0*/  UIMAD.WIDE.U32 UR18, UR4, UR22, URZ ;  /* 0x00000016041272a5 */ /* 0x002fe4000f8e00ff */
[----:B------:R-:W-:Y:S01]  /*59d0*/  UIMAD.WIDE.U32 UR24, UR7, UR22, URZ ;  /* 0x00000016071872a5 */ /* 0x000fe2000f8e00ff */
[----:B------:R-:W-:Y:S02]  /*59e0*/  UMOV UR5, UR9 ;  /* 0x0000000900057c82 */ /* 0x000fe40008000000 */
[----:B------:R-:W-:Y:S03]  /*59f0*/  USHF.R.U32.HI UR6, URZ, UR38, UR5 ;  /* 0x00000026ff067299 */ /* 0x000fe60008011605 */
[----:B------:R-:W-:Y:S01]  /*5a00*/  UMOV UR5, UR11 ;  /* 0x0000000b00057c82 */ /* 0x000fe20008000000 */
[----:B------:R-:W-:Y:S02]  /*5a10*/  USEL UR6, UR13, UR6, !UP5 ;  /* 0x000000060d067287 */ /* 0x000fe4000e800000 */
[----:B------:R-:W-:Y:S02]  /*5a20*/  USHF.R.U32.HI UR8, URZ, UR29, UR5 ;  /* 0x0000001dff087299 */ /* 0x000fe40008011605 */
[----:B------:R-:W-:Y:S01]  /*5a30*/  UIMAD.WIDE.U32 UR10, UR6, UR22, URZ ;  /* 0x00000016060a72a5 */ /* 0x000fe2000f8e00ff */
[----:B------:R-:W-:Y:S02]  /*5a40*/  UMOV UR5, UR19 ;  /* 0x0000001300057c82 */ /* 0x000fe40008000000 */
[----:B------:R-:W-:Y:S03]  /*5a50*/  @UP4 USHF.R.U32.HI UR4, URZ, UR23, UR5 ;  /* 0x00000017ff044299 */ /* 0x000fe60008011605 */
[----:B------:R-:W-:Y:S01]  /*5a60*/  UMOV UR5, UR25 ;  /* 0x0000001900057c82 */ /* 0x000fe20008000000 */
[----:B------:R-:W-:Y:S02]  /*5a70*/  UIMAD UR4, UR42, UR4, URZ ;  /* 0x000000042a0472a4 */ /* 0x000fe4000f8e02ff */
[----:B------:R-:W-:Y:S02]  /*5a80*/  @UP4 USHF.R.U32.HI UR7, URZ, UR23, UR5 ;  /* 0x00000017ff074299 */ /* 0x000fe40008011605 */
[----:B------:R-:W-:Y:S02]  /*5a90*/  USEL UR5, UR14, UR8, !UP6 ;  /* 0x000000080e057287 */ /* 0x000fe4000f000000 */
[----:B------:R-:W-:Y:S02]  /*5aa0*/  UIMAD UR8, UR42, UR7, URZ ;  /* 0x000000072a0872a4 */ /* 0x000fe4000f8e02ff */
[----:B------:R-:W-:Y:S03]  /*5ab0*/  UISETP.GE.AND UP0, UPT, UR6, UR4, UPT ;  /* 0x000000040600728c */ /* 0x000fe6000bf06270 */
[----:B------:R-:W-:Y:S01]  /*5ac0*/  UMOV UR4, UR11 ;  /* 0x0000000b00047c82 */ /* 0x000fe20008000000 */
[----:B------:R-:W-:Y:S02]  /*5ad0*/  UISETP.GE.OR UP0, UPT, UR5, UR8, UP0 ;  /* 0x000000080500728c */ /* 0x000fe40008706670 */
[----:B------:R-:W-:Y:S02]  /*5ae0*/  USHF.R.U32.HI UR4, URZ, UR23, UR4 ;  /* 0x00000017ff047299 */ /* 0x000fe40008011604 */
[----:B------:R-:W-:Y:S02]  /*5af0*/  UIMAD.WIDE.U32 UR8, UR5, UR22, URZ ;  /* 0x00000016050872a5 */ /* 0x000fe4000f8e00ff */
[----:B------:R-:W-:Y:S04]  /*5b00*/  USEL UR10, UR6, UR4, !UP4 ;  /* 0x00000004060a7287 */ /* 0x000fe8000e000000 */
[----:B------:R-:W-:Y:S01]  /*5b10*/  UIADD3 UR11, UPT, UPT, -UR10, URZ, URZ ;  /* 0x000000ff0a0b7290 */ /* 0x000fe2000fffe1ff */
[----:B------:R-:W-:Y:S02]  /*5b20*/  @!UP0 UMOV UR4, UR9 ;  /* 0x0000000900048c82 */ /* 0x000fe40008000000 */
[----:B------:R-:W-:Y:S02]  /*5b30*/  @!UP0 USHF.R.U32.HI UR4, URZ, UR23, UR4 ;  /* 0x00000017ff048299 */ /* 0x000fe40008011604 */
[----:B------:R-:W-:Y:S02]  /*5b40*/  UIMAD UR8, UR42, UR11, UR6 ;  /* 0x0000000b2a0872a4 */ /* 0x000fe4000f8e0206 */
[----:B------:R-:W-:Y:S04]  /*5b50*/  @!UP0 USEL UR4, UR5, UR4, !UP4 ;  /* 0x0000000405048287 */ /* 0x000fe8000e000000 */
[----:B------:R-:W-:Y:S02]  /*5b60*/  @!UP0 UIMAD UR8, UR7, UR8, UR4 ;  /* 0x00000008070882a4 */ /* 0x000fe4000f8e0204 */
[----:B------:R-:W-:Y:S02]  /*5b70*/  @!UP0 UIADD3 UR9, UPT, UPT, UR10, -UR4, URZ ;  /* 0x800000040a098290 */ /* 0x000fe4000fffe0ff */
[----:B------:R-:W-:Y:S02]  /*5b80*/  UIADD3 UR4, UPT, UPT, -UR5, URZ, URZ ;  /* 0x000000ff05047290 */ /* 0x000fe4000fffe1ff */
[----:B------:R-:W-:Y:S02]  /*5b90*/  UIADD3 UR7, UPT, UPT, -UR6, URZ, URZ ;  /* 0x000000ff06077290 */ /* 0x000fe4000fffe1ff */
[----:B------:R-:W-:Y:S02]  /*5ba0*/  @!UP0 UIMAD UR6, UR9, UR42, UR5 ;  /* 0x0000002a090682a4 */ /* 0x000fe4000f8e0205 */
[----:B------:R-:W-:Y:S02]  /*5bb0*/  UIMAD UR14, UR15, UR4, UR14 ;  /* 0x000000040f0e72a4 */ /* 0x000fe4000f8e020e */
[----:B------:R-:W-:Y:S01]  /*5bc0*/  UIMAD UR13, UR30, UR7, UR13 ;  /* 0x000000071e0d72a4 */ /* 0x000fe2000f8e020d */
[----:B------:R-:W-:Y:S02]  /*5bd0*/  @!UP0 UMOV UR5, UR8 ;  /* 0x0000000800058c82 */ /* 0x000fe40008000000 */
[----:B------:R-:W-:Y:S02]  /*5be0*/  UIMAD UR14, UR5, UR15, UR14 ;  /* 0x0000000f050e72a4 */ /* 0x000fe4000f8e020e */
[----:B------:R-:W-:Y:S11]  /*5bf0*/  UIMAD UR13, UR6, UR30, UR13 ;  /* 0x0000001e060d72a4 */ /* 0x000ff6000f8e020d */
[----:B------:R-:W-:Y:S01]  /*5c00*/  @!UPT UIADD3 URZ, UPT, UPT, URZ, URZ, URZ ;  /* 0x000000fffffff290 */ /* 0x000fe2000fffe0ff */
.L_x_116:
[----:B------:R-:W3:Y:S01]  /*5c10*/  @!UP2 LDCU.128 UR8, c[0x0][0xb10] ;  /* 0x00016200ff08a7ac */ /* 0x000ee20008000c00 */
[C---:B----4-:R-:W-:Y:S02]  /*5c20*/  ISETP.NE.U32.AND P1, PT, R4.reuse, RZ, PT ;  /* 0x000000ff0400720c */ /* 0x050fe40003f25070 */
[----:B------:R-:W-:Y:S02]  /*5c30*/  ISETP.NE.U32.AND P0, PT, R4, RZ, PT ;  /* 0x000000ff0400720c */ /* 0x000fe40003f05070 */
[C---:B------:R-:W-:Y:S02]  /*5c40*/  ISETP.NE.AND.EX P1, PT, R5.reuse, RZ, PT, P1 ;  /* 0x000000ff0500720c */ /* 0x040fe40003f25310 */
[----:B------:R-:W-:Y:S01]  /*5c50*/  ISETP.NE.AND.EX P0, PT, R5, RZ, PT, P0 ;  /* 0x000000ff0500720c */ /* 0x000fe20003f05300 */
[----:B------:R-:W4:Y:S01]  /*5c60*/  @!UP2 LDCU UR5, c[0x0][0xb0c] ;  /* 0x00016180ff05a7ac */ /* 0x000f220008000800 */
[----:B------:R-:W-:Y:S01]  /*5c70*/  SHF.L.U32 R9, R15, 0x1f, RZ ;  /* 0x0000001f0f097819 */ /* 0x000fe200000006ff */
[----:B------:R-:W-:Y:S02]  /*5c80*/  USHF.L.U32 UR19, UR16, 0x7, URZ ;  /* 0x0000000710137899 */ /* 0x000fe400080006ff */
[----:B------:R-:W-:Y:S02]  /*5c90*/  USHF.L.U32 UR18, UR20, 0x7, URZ ;  /* 0x0000000714127899 */ /* 0x000fe400080006ff */
[----:B---3--:R-:W-:Y:S07]  /*5ca0*/  UIMAD.WIDE.U32 UR6, UR14, UR8, URZ ;  /* 0x000000080e0672a5 */ /* 0x008fee000f8e00ff */
[----:B------:R-:W-:Y:S01]  /*5cb0*/  @!UP2 UMOV UR4, UR7 ;  /* 0x000000070004ac82 */ /* 0x000fe20008000000 */
[----:B----4-:R-:W-:Y:S02]  /*5cc0*/  @!UP2 UISETP.NE.AND UP0, UPT, UR5, 0x1, UPT ;  /* 0x000000010500a88c */ /* 0x010fe4000bf05270 */
[----:B------:R-:W-:Y:S02]  /*5cd0*/  @!UP2 USHF.R.U32.HI UR4, URZ, UR9, UR4 ;  /* 0x00000009ff04a299 */ /* 0x000fe40008011604 */
[----:B------:R-:W-:Y:S02]  /*5ce0*/  UIMAD.WIDE.U32 UR6, UR13, UR11, URZ ;  /* 0x0000000b0d0672a5 */ /* 0x000fe4000f8e00ff */
[----:B------:R-:W-:Y:S02]  /*5cf0*/  @!UP2 USEL UR8, UR14, UR4, !UP0 ;  /* 0x000000040e08a287 */ /* 0x000fe4000c000000 */
[----:B------:R-:W-:Y:S03]  /*5d00*/  @!UP2 UISETP.NE.AND UP0, UPT, UR10, 0x1, UPT ;  /* 0x000000010a00a88c */ /* 0x000fe6000bf05270 */
[----:B------:R-:W-:Y:S02]  /*5d10*/  @!UP2 UMOV UR6, UR7 ;  /* 0x000000070006ac82 */ /* 0x000fe40008000000 */
[----:B------:R-:W3:Y:S02]  /*5d20*/  @!UP2 LDCU UR4, c[0x0][0xb20] ;  /* 0x00016400ff04a7ac */ /* 0x000ee40008000800 */
[----:B---3--:R-:W-:Y:S04]  /*5d30*/  @!UP2 USHF.R.U32.HI UR6, URZ, UR4, UR6 ;  /* 0x00000004ff06a299 */ /* 0x008fe80008011606 */
[----:B------:R-:W-:Y:S04]  /*5d40*/  @!UP2 USEL UR6, UR13, UR6, !UP0 ;  /* 0x000000060d06a287 */ /* 0x000fe8000c000000 */
[----:B------:R-:W-:Y:S02]  /*5d50*/  @!UP2 UIADD3 UR4, UPT, UPT, -UR8, UR6, URZ ;  /* 0x000000060804a290 */ /* 0x000fe4000fffe1ff */
[----:B------:R-:W-:Y:S02]  /*5d60*/  @!UP2 UIADD3 UR6, UPT, UPT, UR8, -UR6, URZ ;  /* 0x800000060806a290 */ /* 0x000fe4000fffe0ff */
[----:B------:R-:W-:Y:S02]  /*5d70*/  @!UP2 UIMAD UR14, UR4, UR5, UR14 ;  /* 0x00000005040ea2a4 */ /* 0x000fe4000f8e020e */
[----:B------:R-:W-:Y:S01]  /*5d80*/  @!UP2 UIMAD UR13, UR6, UR10, UR13 ;  /* 0x0000000a060da2a4 */ /* 0x000fe2000f8e020d */
[----:B------:R-:W-:Y:S11]  /*5d90*/  BRA.U UP3, `(.L_x_117) ;  /* 0x0000000103107547 */ /* 0x000ff6000b800000 */
[----:B--2---:R-:W-:Y:S04]  /*5da0*/  MOV R0, UR43 ;  /* 0x0000002b00007c02 */ /* 0x004fe80008000f00 */
[----:B------:R-:W-:Y:S04]  /*5db0*/  SHF.L.U32 R11, R0, 0x1f, RZ ;  /* 0x0000001f000b7819 */ /* 0x000fe800000006ff */
[----:B------:R-:W2:Y:S02]  /*5dc0*/  SYNCS.PHASECHK.TRANS64.TRYWAIT P2, [UR21+0x228], R11 ;  /* 0x0002280bff0075a7 */ /* 0x000ea40008041115 */
[----:B--2---:R-:W-:Y:S05]  /*5dd0*/  @!P2 BRA `(.L_x_118) ;  /* 0x000000540050a947 */ /* 0x004fea0003800000 */
.L_x_117:
[----:B------:R-:W-:Y:S05]  /*5de0*/  @!P1 BRA `(.L_x_119) ;  /* 0x0000000000309947 */ /* 0x000fea0003800000 */
[----:B------:R-:W-:Y:S01]  /*5df0*/  ISETP.NE.U32.AND P1, PT, R2, RZ, PT ;  /* 0x000000ff0200720c */ /* 0x000fe20003f25070 */
[----:B------:R-:W3:Y:S01]  /*5e00*/  LDCU.64 UR4, c[0x0][0x358] ;  /* 0x00006b00ff0477ac */ /* 0x000ee20008000a00 */
[----:B------:R-:W-:Y:S02]  /*5e10*/  IMAD.MOV.U32 R158, RZ, RZ, 0x1 ;  /* 0x00000001ff9e7424 */ /* 0x000fe400078e00ff */
[----:B------:R-:W-:Y:S11]  /*5e20*/  ISETP.NE.AND.EX P1, PT, R3, RZ, PT, P1 ;  /* 0x000000ff0300720c */ /* 0x000ff60003f25310 */
[----:B------:R-:W-:Y:S02]  /*5e30*/  @!UPT UIADD3 URZ, UPT, UPT, URZ, URZ, URZ ;  /* 0x000000fffffff290 */ /* 0x000fe4000fffe0ff */
[----:B--2---:R-:W2:Y:S01]  /*5e40*/  @P1 LDC.64 R10, c[0x0][0x888] ;  /* 0x00022200ff0a1b82 */ /* 0x004ea20000000a00 */
[----:B------:R-:W-:Y:S04]  /*5e50*/  @P1 IMAD R0, R4, UR36, RZ ;  /* 0x0000002404001c24 */ /* 0x000fe8000f8e02ff */
[----:B--2---:R-:W-:Y:S04]  /*5e60*/  @P1 IMAD.WIDE R10, R0, 0x4, R10 ;  /* 0x00000004000a1825 */ /* 0x004fe800078e020a */
[----:B------:R-:W-:Y:S01]  /*5e70*/  HFMA2 R0, -RZ, RZ, 0, 5.9604644775390625e-08 ;  /* 0x00000001ff007431 */ /* 0x000fe200000001ff */
[----:B---3-5:R3:W5:Y:S04]  /*5e80*/  @P1 LDG.E R73, desc[UR4][R10.64] ;  /* 0x000000040a491981 */ /* 0x028768000c1e1900 */
[----:B------:R-:W-:Y:S01]  /*5e90*/  @!P1 PRMT R158, R0, 0x7610, R158 ;  /* 0x00007610009e9816 */ /* 0x000fe2000000009e */
[----:B---3--:R-:W4:Y:S06]  /*5ea0*/  @!P1 LDC R73, c[0x0][0x880] ;  /* 0x00022000ff499b82 */ /* 0x008f2c0000000800 */
.L_x_119:
[----:B----45:R-:W-:Y:S01]  /*5eb0*/  @!P0 FSETP.EQ.AND P1, PT, R73, RZ, PT ;  /* 0x000000ff4900820b */ /* 0x030fe20003f22000 */
[----:B------:R-:W-:Y:S01]  /*5ec0*/  @!UPT UIADD3 URZ, UPT, UPT, URZ, URZ, URZ ;  /* 0x000000fffffff290 */ /* 0x000fe2000fffe0ff */
[----:B------:R-:W-:Y:S11]  /*5ed0*/  @!P0 BRA `(.L_x_120) ;  /* 0x0000000000188947 */ /* 0x000ff60003800000 */
[----:B------:R-:W-:Y:S02]  /*5ee0*/  LOP3.LUT P0, RZ, R158, 0xff, RZ, 0xc0, !PT ;  /* 0x000000ff9eff7812 */ /* 0x000fe4000780c0ff */
[----:B------:R-:W-:Y:S04]  /*5ef0*/  ISETP.NE.U32.AND P1, PT, R2, RZ, PT ;  /* 0x000000ff0200720c */ /* 0x000fe80003f25070 */
[----:B------:R-:W-:Y:S04]  /*5f00*/  ISETP.NE.AND.EX P1, PT, R3, RZ, PT, P1 ;  /* 0x000000ff0300720c */ /* 0x000fe80003f25310 */
[----:B------:R-:W-:Y:S03]  /*5f10*/  PLOP3.LUT P1, PT, P1, PT, PT, 0x8, 0x80 ;  /* 0x000000000080781c */ /* 0x000fe60000f2e170 */
[----:B------:R-:W-:Y:S11]  /*5f20*/  @P0 FSETP.EQ.AND P1, PT, R73, RZ, PT ;  /* 0x000000ff4900020b */ /* 0x000ff60003f22000 */
[----:B------:R-:W-:Y:S02]  /*5f30*/  @!UPT UIADD3 URZ, UPT, UPT, URZ, URZ, URZ ;  /* 0x000000fffffff290 */ /* 0x000fe4000fffe0ff */
.L_x_120:
[----:B------:R-:W3:Y:S01]  /*5f40*/  SYNCS.PHASECHK.TRANS64.TRYWAIT P2, [UR21+0x210], R9 ;  /* 0x00021009ff0075a7 */ /* 0x000ee20008041115 */
[----:B------:R-:W-:Y:S04]  /*5f50*/  ELECT P0, URZ, PT ;  /* 0x0000000000ff782f */ /* 0x000fe80003800000 */
[----:B------:R-:W-:Y:S11]  /*5f60*/  PLOP3.LUT P1, PT, P1, P0, PT, 0xf2, 0x2f ;  /* 0x00000000002f781c */ /* 0x000ff60000f21e72 */
[----:B------:R-:W-:Y:S02]  /*5f70*/  @!UPT UIADD3 URZ, UPT, UPT, URZ, URZ, URZ ;  /* 0x000000fffffff290 */ /* 0x000fe4000fffe0ff */
[----:B------:R-:W-:Y:S05]  /*5f80*/  @!P1 IADD3 R8, P0, PT, R16, 0x580, RZ ;  /* 0x0000058010089810 */ /* 0x000fea0007f1e0ff */
[----:B------:R-:W-:Y:S01]  /*5f90*/  @!P1 IMAD.X R6, RZ, RZ, R17, P0 ;  /* 0x000000ffff069224 */ /* 0x000fe200000e0611 */
[----:B---3--:R-:W-:Y:S07]  /*5fa0*/  @!P2 BRA `(.L_x_121) ;  /* 0x0000005000f4a947 */ /* 0x008fee0003800000 */
.L_x_242:
[----:B------:R-:W-:Y:S01]  /*5fb0*/  @!P1 R2UR UR5, R8 ;  /* 0x00000000080592ca */ /* 0x000fe200000e0000 */
[----:B------:R-:W-:Y:S01]  /*5fc0*/  VOTEU.ALL UP0, P1 ;  /* 0x0000000000ff7886 */ /* 0x000fe20000800000 */
[----:B------:R-:W-:Y:S01]  /*5fd0*/  @!P1 R2UR UR4, R6 ;  /* 0x00000000060492ca */ /* 0x000fe200000e0000 */
[----:B--2---:R-:W-:Y:S01]  /*5fe0*/  @!P1 IMAD.MOV.U32 R0, RZ, RZ, 0x2000 ;  /* 0x00002000ff009424 */ /* 0x004fe200078e00ff */
[----:B------:R-:W-:Y:S01]  /*5ff0*/  UMOV UR6, 0x0 ;  /* 0x0000000000067882 */ /* 0x000fe20000000000 */
[----:B------:R-:W-:Y:S01]  /*6000*/  UMOV UR7, 0x10000000 ;  /* 0x1000000000077882 */ /* 0x000fe20000000000 */
[----:B------:R-:W-:Y:S01]  /*6010*/  @!UP0 UIADD3 UR16, UPT, UPT, UR21, 0x400, URZ ;  /* 0x0000040015108890 */ /* 0x000fe2000fffe0ff */
[----:B------:R-:W-:Y:S01]  /*6020*/  VIADD R14, R14, 0x1 ;  /* 0x000000010e0e7836 */ /* 0x000fe20000000000 */
[----:B------:R-:W-:Y:S01]  /*6030*/  VOTEU.ALL UP0, P1 ;  /* 0x0000000000ff7886 */ /* 0x000fe20000800000 */
[----:B------:R-:W-:Y:S04]  /*6040*/  UMOV UR20, UR36 ;  /* 0x0000002400147c82 */ /* 0x000fe80008000000 */
[----:B------:R-:W-:Y:S02]  /*6050*/  IMAD.U32 R10, RZ, RZ, UR5 ;  /* 0x00000005ff0a7e24 */ /* 0x000fe4000f8e00ff */
[----:B------:R-:W-:Y:S03]  /*6060*/  IMAD.U32 R11, RZ, RZ, UR4 ;  /* 0x00000004ff0b7e24 */ /* 0x000fe6000f8e00ff */
[----:B------:R-:W-:Y:S02]  /*6070*/  @!P1 R2UR UR4, R10 ;  /* 0x000000000a0492ca */ /* 0x000fe400000e0000 */
[----:B------:R-:W-:Y:S11]  /*6080*/  @!P1 R2UR UR5, R11 ;  /* 0x000000000b0592ca */ /* 0x000ff600000e0000 */
[----:B------:R-:W-:Y:S02]  /*6090*/  @!UPT UIADD3 URZ, UPT, UPT, URZ, URZ, URZ ;  /* 0x000000fffffff290 */ /* 0x000fe4000fffe0ff */
[----:B------:R2:W-:Y:S01]  /*60a0*/  @!UP0 UTMALDG.3D [UR16], [UR4], desc[UR6] ;  /* 0x00000610040085b4 */ /* 0x0005e20008011000 */
[----:B------:R2:W-:Y:S01]  /*60b0*/  @!P1 SYNCS.ARRIVE.TRANS64.RED.A0TR RZ, [UR21+0x200], R0 ;  /* 0x00020000ffff99a7 */ /* 0x0005e20008300415 */
[----:B------:R-:W-:Y:S01]  /*60c0*/  SYNCS.ARRIVE.TRANS64.RED.A1T0 RZ, [UR34], RZ ;  /* 0x000000ffffff79a7 */ /* 0x000fe20008100422 */
[----:B------:R-:W3:Y:S02]  /*60d0*/  SYNCS.PHASECHK.TRANS64.TRYWAIT P0, [UR21+0x218], R9 ;  /* 0x00021809ff0075a7 */ /* 0x000ee40008001115 */
[----:B--23--:R-:W-:Y:S05]  /*60e0*/  @!P0 BRA `(.L_x_122) ;  /* 0x0000005000bc8947 */ /* 0x00cfea0003800000 */
.L_x_244:
[----:B------:R-:W-:Y:S01]  /*60f0*/  @!P1 IADD3 R6, P0, PT, R16, 0x580, RZ ;  /* 0x0000058010069810 */ /* 0x000fe20007f1e0ff */
[----:B------:R-:W-:Y:S01]  /*6100*/  VOTEU.ALL UP0, P1 ;  /* 0x0000000000ff7886 */ /* 0x000fe20000800000 */
[----:B------:R-:W-:Y:S01]  /*6110*/  UMOV UR6, 0x0 ;  /* 0x0000000000067882 */ /* 0x000fe20000000000 */
[----:B------:R-:W-:Y:S01]  /*6120*/  UMOV UR7, 0x10000000 ;  /* 0x1000000000077882 */ /* 0x000fe20000000000 */
[----:B------:R-:W-:Y:S01]  /*6130*/  @!P1 R2UR UR5, R6 ;  /* 0x00000000060592ca */ /* 0x000fe200000e0000 */
[----:B--2---:R-:W-:Y:S01]  /*6140*/  @!P1 IMAD.X R0, RZ, RZ, R17, P0 ;  /* 0x000000ffff009224 */ /* 0x004fe200000e0611 */
[----:B------:R-:W-:Y:S01]  /*6150*/  @!UP0 UIADD3 UR10, UPT, UPT, UR18, 0x40, URZ ;  /* 0x00000040120a8890 */ /* 0x000fe2000fffe0ff */
[----:B------:R-:W-:Y:S01]  /*6160*/  ISETP.NE.AND P0, PT, R14, 0x2, PT ;  /* 0x000000020e00780c */ /* 0x000fe20003f05270 */
[----:B------:R-:W-:Y:S01]  /*6170*/  @!UP0 UIADD3 UR8, UPT, UPT, UR21, 0x2400, URZ ;  /* 0x0000240015088890 */ /* 0x000fe2000fffe0ff */
[----:B------:R-:W-:Y:S01]  /*6180*/  LOP3.LUT R15, R15, 0x1, RZ, 0x3c, !PT ;  /* 0x000000010f0f7812 */ /* 0x000fe200078e3cff */
[----:B------:R-:W-:Y:S01]  /*6190*/  @!UP0 UIADD3 UR9, UPT, UPT, UR21, 0x208, URZ ;  /* 0x0000020815098890 */ /* 0x000fe2000fffe0ff */
[----:B------:R-:W-:Y:S01]  /*61a0*/  @!P1 R2UR UR4, R0 ;  /* 0x00000000000492ca */ /* 0x000fe200000e0000 */
[----:B------:R-:W-:Y:S01]  /*61b0*/  VOTEU.ALL UP0, P1 ;  /* 0x0000000000ff7886 */ /* 0x000fe20000800000 */
[----:B------:R-:W-:Y:S01]  /*61c0*/  UMOV UR11, UR19 ;  /* 0x00000013000b7c82 */ /* 0x000fe20008000000 */
[----:B------:R-:W-:Y:S01]  /*61d0*/  UMOV UR12, UR36 ;  /* 0x00000024000c7c82 */ /* 0x000fe20008000000 */
[----:B------:R-:W-:Y:S01]  /*61e0*/  SEL R0, RZ, 0x1, P0 ;  /* 0x00000001ff007807 */ /* 0x000fe20000000000 */
[----:B------:R-:W-:Y:S01]  /*61f0*/  UIADD3 UR20, UPT, UPT, UR13, UR59, URZ ;  /* 0x0000003b0d147290 */ /* 0x000fe2000fffe0ff */
[----:B------:R-:W-:Y:S01]  /*6200*/  IMAD.U32 R8, RZ, RZ, UR5 ;  /* 0x00000005ff087e24 */ /* 0x000fe2000f8e00ff */
[----:B------:R-:W-:Y:S01]  /*6210*/  SEL R14, R14, RZ, P0 ;  /* 0x000000ff0e0e7207 */ /* 0x000fe20000000000 */
[----:B------:R-:W-:Y:S01]  /*6220*/  UIADD3 UR16, UPT, UPT, UR14, UR62, URZ ;  /* 0x0000003e0e107290 */ /* 0x000fe2000fffe0ff */
[----:B------:R-:W-:Y:S01]  /*6230*/  LOP3.LUT R13, R13, R0, RZ, 0x3c, !PT ;  /* 0x000000000d0d7212 */ /* 0x000fe200078e3cff */
[----:B------:R-:W-:Y:S01]  /*6240*/  UPLOP3.LUT UP3, UPT, UPT, UPT, UPT, 0x80, 0x8 ;  /* 0x000000000008789c */ /* 0x000fe20003f6f070 */
[----:B------:R-:W-:Y:S02]  /*6250*/  UMOV UR36, UR26 ;  /* 0x0000001a00247c82 */ /* 0x000fe40008000000 */
[----:B------:R-:W-:Y:S01]  /*6260*/  IMAD.U32 R9, RZ, RZ, UR4 ;  /* 0x00000004ff097e24 */ /* 0x000fe2000f8e00ff */
[----:B------:R-:W-:Y:S04]  /*6270*/  @!P1 R2UR UR4, R8 ;  /* 0x00000000080492ca */ /* 0x000fe800000e0000 */
[----:B------:R-:W-:Y:S11]  /*6280*/  @!P1 R2UR UR5, R9 ;  /* 0x00000000090592ca */ /* 0x000ff600000e0000 */
[----:B------:R-:W-:Y:S02]  /*6290*/  @!UPT UIADD3 URZ, UPT, UPT, URZ, URZ, URZ ;  /* 0x000000fffffff290 */ /* 0x000fe4000fffe0ff */
[----:B------:R2:W-:Y:S01]  /*62a0*/  @!UP0 UTMALDG.3D [UR8], [UR4], desc[UR6] ;  /* 0x00000608040085b4 */ /* 0x0005e20008011000 */
[----:B------:R2:W-:Y:S01]  /*62b0*/  @!P1 SYNCS.ARRIVE.TRANS64.RED.A0TR RZ, [UR21+0x208], R7 ;  /* 0x00020807ffff99a7 */ /* 0x0005e20008300415 */
[----:B------:R-:W-:Y:S01]  /*62c0*/  SYNCS.ARRIVE.TRANS64.RED.A1T0 RZ, [UR33], RZ ;  /* 0x000000ffffff79a7 */ /* 0x000fe20008100421 */
[----:B------:R-:W-:Y:S05]  /*62d0*/  BRA.U UP1, `(.L_x_123) ;  /* 0xfffffff5012c7547 */ /* 0x000fea000b83ffff */
[----:B------:R-:W-:-:S04]  /*62e0*/  SHF.L.U32 R3, R15, 0x1f, RZ ;  /* 0x0000001f0f037819 */ /* 0x000fc800000006ff */
[----:B------:R-:W3:Y:S02]  /*62f0*/  SYNCS.PHASECHK.TRANS64.TRYWAIT P0, [UR21+0x210], R3 ;  /* 0x00021003ff0075a7 */ /* 0x000ee40008001115 */
[----:B---3--:R-:W-:Y:S05]  /*6300*/  @!P0 BRA `(.L_x_124) ;  /* 0x00000050004c8947 */ /* 0x008fea0003800000 */
.L_x_246:
[----:B---3--:R-:W-:-:S07]  /*6310*/  MOV R0, UR21 ;  /* 0x0000001500007c02 */ /* 0x008fce0008000f00 */
.L_x_125:
[----:B---3--:R-:W-:-:S04]  /*6320*/  SHF.L.U32 R3, R15, 0x1f, RZ ;  /* 0x0000001f0f037819 */ /* 0x008fc800000006ff */
[----:B------:R3:W4:Y:S03]  /*6330*/  SYNCS.PHASECHK.TRANS64.TRYWAIT P0, [R0+URZ+0x218], R3 ;  /* 0x00021803000075a7 */ /* 0x00072600080011ff */
[----:B----4-:R-:W-:Y:S05]  /*6340*/  @!P0 NANOSLEEP.SYNCS 0x989680 ;  /* 0x009896800000895d */ /* 0x010fea0003900000 */
[----:B------:R-:W4:Y:S02]  /*6350*/  @!P0 SYNCS.PHASECHK.TRANS64 P0, [R0+URZ+0x218], R3 ;  /* 0x00021803000085a7 */ /* 0x000f2400080010ff */
[----:B-12-4-:R-:W-:Y:S05]  /*6360*/  @P0 EXIT ;  /* 0x000000000000094d */ /* 0x016fea0003800000 */
[----:B------:R-:W-:Y:S05]  /*6370*/  BRA `(.L_x_125) ;  /* 0xfffffffc00e87947 */ /* 0x000fea000383ffff */
.L_x_114:
[----:B------:R-:W-:-:S06]  /*6380*/  UISETP.GE.AND UP0, UPT, UR13, 0x4, UPT ;  /* 0x000000040d00788c */ /* 0x000fcc000bf06270 */
[----:B------:R-:W-:-:S13]  /*6390*/  PLOP3.LUT P0, PT, PT, PT, UP0, 0x80, 0x8 ;  /* 0x000000000008781c */ /* 0x000fda0003f0f008 */
[----:B------:R-:W-:Y:S05]  /*63a0*/  @!P0 EXIT ;  /* 0x000000000000894d */ /* 0x000fea0003800000 */
[----:B------:R-:W-:Y:S01]  /*63b0*/  BAR.SYNC.DEFER_BLOCKING 0x6, 0xa0 ;  /* 0x0182800000007b1d */ /* 0x000fe20000010000 */
[C---:B------:R-:W-:Y:S01]  /*63c0*/  IMAD.SHL.U32 R4, R170.reuse, 0x40, RZ ;  /* 0x00000040aa047824 */ /* 0x040fe200078e00ff */
[C---:B------:R-:W-:Y:S01]  /*63d0*/  LOP3.LUT R178, R170.reuse, 0x60, RZ, 0xc0, !PT ;  /* 0x00000060aab27812 */ /* 0x040fe200078ec0ff */
[C---:B------:R-:W-:Y:S01]  /*63e0*/  IMAD.SHL.U32 R137, R170.reuse, 0x8, RZ ;  /* 0x00000008aa897824 */ /* 0x040fe200078e00ff */
[C---:B------:R-:W-:Y:S01]  /*63f0*/  LOP3.LUT R176, R170.reuse, 0x2, RZ, 0xc0, !PT ;  /* 0x00000002aab07812 */ /* 0x040fe200078ec0ff */
[----:B------:R-:W-:Y:S01]  /*6400*/  IMAD.U32 R69, R170, 0x10000, RZ ;  /* 0x00010000aa457824 */ /* 0x000fe200078e00ff */
[----:B------:R-:W-:Y:S02]  /*6410*/  UMOV UR44, 0x400 ;  /* 0x00000400002c7882 */ /* 0x000fe40000000000 */
[----:B------:R-:W1:Y:S01]  /*6420*/  LDC.64 R156, c[0x0][0x8b0] ;  /* 0x00022c00ff9c7b82 */ /* 0x000e620000000a00 */
[----:B------:R-:W-:Y:S01]  /*6430*/  ULEA UR44, UR48, UR44, 0x18 ;  /* 0x0000002c302c7291 */ /* 0x000fe2000f8ec0ff */
[----:B------:R-:W-:Y:S01]  /*6440*/  LOP3.LUT R6, R4, 0x180, RZ, 0xc0, !PT ;  /* 0x0000018004067812 */ /* 0x000fe200078ec0ff */
[----:B------:R-:W-:Y:S01]  /*6450*/  HFMA2 R68, -RZ, RZ, 0, 0 ;  /* 0x00000000ff447431 */ /* 0x000fe200000001ff */
[----:B------:R-:W-:Y:S01]  /*6460*/  LOP3.LUT R69, R69, 0x600000, RZ, 0xc0, !PT ;  /* 0x0060000045457812 */ /* 0x000fe200078ec0ff */
[----:B------:R-:W-:Y:S01]  /*6470*/  UIADD3 UR4, UPT, UPT, UR44, 0x4400, URZ ;  /* 0x000044002c047890 */ /* 0x000fe2000fffe0ff */
[----:B------:R-:W-:Y:S01]  /*6480*/  LOP3.LUT R137, R6, 0x30, R137, 0xf8, !PT ;  /* 0x0000003006897812 */ /* 0x000fe200078ef889 */
[----:B------:R-:W-:Y:S01]  /*6490*/  IMAD.MOV.U32 R168, RZ, RZ, RZ ;  /* 0x000000ffffa87224 */ /* 0x000fe200078e00ff */
[----:B------:R-:W2:Y:S01]  /*64a0*/  LDC.64 R138, c[0x0][0x8a8] ;  /* 0x00022a00ff8a7b82 */ /* 0x000ea20000000a00 */
[----:B------:R-:W-:Y:S01]  /*64b0*/  LOP3.LUT R170, R170, 0x4, RZ, 0xc0, !PT ;  /* 0x00000004aaaa7812 */ /* 0x000fe200078ec0ff */
[----:B------:R-:W-:Y:S01]  /*64c0*/  IMAD.MOV.U32 R162, RZ, RZ, RZ ;  /* 0x000000ffffa27224 */ /* 0x000fe200078e00ff */
[----:B------:R-:W-:-:S02]  /*64d0*/  LOP3.LUT R137, R137, 0x1e40, R4, 0xf8, !PT ;  /* 0x00001e4089897812 */ /* 0x000fc400078ef804 */
[----:B------:R-:W-:Y:S01]  /*64e0*/  CS2R R166, SRZ ;  /* 0x0000000000a67805 */ /* 0x000fe2000001ff00 */
[----:B------:R-:W-:Y:S01]  /*64f0*/  IMAD.MOV.U32 R165, RZ, RZ, RZ ;  /* 0x000000ffffa57224 */ /* 0x000fe200078e00ff */
[----:B------:R-:W-:Y:S01]  /*6500*/  IADD3 R169, PT, PT, -R170, 0x2, RZ ;  /* 0x00000002aaa97810 */ /* 0x000fe20007ffe1ff */
[----:B------:R-:W-:Y:S01]  /*6510*/  IMAD.MOV R164, RZ, RZ, -R176 ;  /* 0x000000ffffa47224 */ /* 0x000fe200078e0ab0 */
[----:B------:R-:W-:Y:S01]  /*6520*/  IADD3 R171, PT, PT, R137, UR44, RZ ;  /* 0x0000002c89ab7c10 */ /* 0x000fe2000fffe0ff */
[----:B------:R-:W3:Y:S01]  /*6530*/  LDS R0, [UR44+0x2e0] ;  /* 0x0002e02cff007984 */ /* 0x000ee20008000800 */
[----:B------:R-:W-:Y:S01]  /*6540*/  IMAD.MOV R163, RZ, RZ, -R170 ;  /* 0x000000ffffa37224 */ /* 0x000fe200078e0aaa */
[----:B------:R-:W-:Y:S01]  /*6550*/  MOV R177, UR4 ;  /* 0x0000000400b17c02 */ /* 0x000fe20008000f00 */
[----:B------:R-:W4:Y:S01]  /*6560*/  LDCU UR57, c[0x0][0x370] ;  /* 0x00006e00ff3977ac */ /* 0x000f220008000800 */
[----:B------:R-:W-:Y:S01]  /*6570*/  VIADD R171, R171, 0x400 ;  /* 0x00000400abab7836 */ /* 0x000fe20000000000 */
[----:B------:R-:W1:Y:S01]  /*6580*/  LDCU UR43, c[0x0][0xb0c] ;  /* 0x00016180ff2b77ac */ /* 0x000e620008000800 */
[----:B------:R-:W1:Y:S01]  /*6590*/  LDCU UR39, c[0x0][0xb30] ;  /* 0x00016600ff2777ac */ /* 0x000e620008000800 */
[----:B------:R-:W1:Y:S01]  /*65a0*/  LDCU.64 UR46, c[0x0][0x888] ;  /* 0x00011100ff2e77ac */ /* 0x000e620008000a00 */
[----:B------:R-:W1:Y:S01]  /*65b0*/  LDCU.64 UR40, c[0x0][0xb28] ;  /* 0x00016500ff2877ac */ /* 0x000e620008000a00 */
[----:B------:R-:W1:Y:S01]  /*65c0*/  LDCU.64 UR60, c[0x0][0x890] ;  /* 0x00011200ff3c77ac */ /* 0x000e620008000a00 */
[----:B------:R-:W1:Y:S01]  /*65d0*/  LDCU.128 UR52, c[0x0][0xb10] ;  /* 0x00016200ff3477ac */ /* 0x000e620008000c00 */
[----:B------:R-:W1:Y:S01]  /*65e0*/  LDCU UR56, c[0x0][0x374] ;  /* 0x00006e80ff3877ac */ /* 0x000e620008000800 */
[----:B------:R-:W-:Y:S01]  /*65f0*/  UIADD3 UR63, UPT, UPT, UR44, 0x400, URZ ;  /* 0x000004002c3f7890 */ /* 0x000fe2000fffe0ff */
[----:B-1234-:R-:W-:-:S11]  /*6600*/  IMAD.IADD R69, R0, 0x1, R69 ;  /* 0x0000000100457824 */ /* 0x01efd600078e0245 */
.L_x_152:
[C---:B------:R-:W-:Y:S02]  /*6610*/  LEA R3, R162.reuse, UR44, 0x3 ;  /* 0x0000002ca2037c11 */ /* 0x040fe4000f8e18ff */
[----:B------:R-:W-:Y:S02]  /*6620*/  SHF.L.U32 R0, R167, 0x1f, RZ ;  /* 0x0000001fa7007819 */ /* 0x000fe400000006ff */
[----:B------:R-:W-:Y:S02]  /*6630*/  LEA R5, R162, UR44, 0x4 ;  /* 0x0000002ca2057c11 */ /* 0x000fe4000f8e20ff */
[----:B-1----:R-:W1:Y:S02]  /*6640*/  SYNCS.PHASECHK.TRANS64.TRYWAIT P0, [R3+URZ+0x230], R0 ;  /* 0x00023000030075a7 */ /* 0x002e6400080011ff */
[----:B-1----:R-:W-:Y:S05]  /*6650*/  @!P0 BRA `(.L_x_126) ;  /* 0x0000004c00908947 */ /* 0x002fea0003800000 */
.L_x_247:
        /* <DEDUP_REMOVED lines=11> */
[----:B------:R-:W-:Y:S01]  /*6710*/  PLOP3.LUT P0, PT, PT, PT, UP1, 0x80, 0x8 ;  /* 0x000000000008781c */ /* 0x000fe20003f0f018 */
[----:B------:R-:W-:Y:S11]  /*6720*/  UP2UR UR45, UPR, URZ, 0x2 ;  /* 0x00000002ff2d7883 */ /* 0x000ff60008000000 */
[----:B------:R-:W-:Y:S01]  /*6730*/  @!UPT UIADD3 URZ, UPT, UPT, URZ, URZ, URZ ;  /* 0x000000fffffff290 */ /* 0x000fe2000fffe0ff */
[----:B-1----:R-:W-:Y:S02]  /*6740*/  @P0 SHF.R.U32.HI R0, RZ, 0x10, R5 ;  /* 0x00000010ff000819 */ /* 0x002fe40000011605 */
        /* <DEDUP_REMOVED lines=12> */
[----:B------:R-:W2:Y:S01]  /*6810*/  LDCU UR12, c[0x0][0xb20] ;  /* 0x00016400ff0c77ac */ /* 0x000ea20008000800 */
[----:B------:R-:W-:Y:S02]  /*6820*/  UIMAD.WIDE.U32 UR4, UR56, UR55, URZ ;  /* 0x00000037380472a5 */ /* 0x000fe4000f8e00ff */
[----:B------:R-:W-:Y:S02]  /*6830*/  UIMAD.WIDE.U32 UR6, UR57, UR52, URZ ;  /* 0x00000034390672a5 */ /* 0x000fe4000f8e00ff */
[----:B------:R-:W-:Y:S02]  /*6840*/  UISETP.NE.AND UP0, UPT, UR54, 0x1, UPT ;  /* 0x000000013600788c */ /* 0x000fe4000bf05270 */
[----:B------:R-:W-:Y:S02]  /*6850*/  UIMAD.WIDE.U32 UR8, UR37, UR55, URZ ;  /* 0x00000037250872a5 */ /* 0x000fe4000f8e00ff */
[----:B------:R-:W-:Y:S02]  /*6860*/  UIMAD.WIDE.U32 UR10, UR38, UR52, URZ ;  /* 0x00000034260a72a5 */ /* 0x000fe4000f8e00ff */
[----:B------:R-:W-:Y:S02]  /*6870*/  UISETP.NE.AND UP1, UPT, UR43, 0x1, UPT ;  /* 0x000000012b00788c */ /* 0x000fe4000bf25270 */
[----:B------:R-:W-:Y:S01]  /*6880*/  UISETP.NE.AND UP2, UPT, UR42, 0x1, UPT ;  /* 0x000000012a00788c */ /* 0x000fe2000bf45270 */
[----:B------:R-:W-:Y:S02]  /*6890*/  UMOV UR4, UR5 ;  /* 0x0000000500047c82 */ /* 0x000fe40008000000 */
[----:B--2---:R-:W-:Y:S03]  /*68a0*/  USHF.R.U32.HI UR5, URZ, UR12, UR4 ;  /* 0x0000000cff057299 */ /* 0x004fe60008011604 */
[----:B------:R-:W-:Y:S02]  /*68b0*/  UMOV UR4, UR7 ;  /* 0x0000000700047c82 */ /* 0x000fe40008000000 */
[----:B------:R-:W-:Y:S02]  /*68c0*/  USHF.R.U32.HI UR7, URZ, UR53, UR4 ;  /* 0x00000035ff077299 */ /* 0x000fe40008011604 */
[----:B------:R-:W-:Y:S02]  /*68d0*/  USEL UR4, UR56, UR5, !UP0 ;  /* 0x0000000538047287 */ /* 0x000fe4000c000000 */
[----:B------:R-:W-:Y:S01]  /*68e0*/  USEL UR7, UR57, UR7, !UP1 ;  /* 0x0000000739077287 */ /* 0x000fe2000c800000 */
[----:B------:R-:W-:Y:S01]  /*68f0*/  UMOV UR5, UR9 ;  /* 0x0000000900057c82 */ /* 0x000fe20008000000 */
[----:B------:R-:W-:Y:S02]  /*6900*/  UIMAD.WIDE.U32 UR8, UR4, UR40, URZ ;  /* 0x00000028040872a5 */ /* 0x000fe4000f8e00ff */
[----:B------:R-:W-:Y:S03]  /*6910*/  USHF.R.U32.HI UR6, URZ, UR12, UR5 ;  /* 0x0000000cff067299 */ /* 0x000fe60008011605 */
[----:B------:R-:W-:Y:S01]  /*6920*/  UMOV UR5, UR11 ;  /* 0x0000000b00057c82 */ /* 0x000fe20008000000 */
[----:B------:R-:W-:Y:S02]  /*6930*/  UIMAD.WIDE.U32 UR10, UR7, UR40, URZ ;  /* 0x00000028070a72a5 */ /* 0x000fe4000f8e00ff */
[----:B------:R-:W-:Y:S02]  /*6940*/  USHF.R.U32.HI UR12, URZ, UR53, UR5 ;  /* 0x00000035ff0c7299 */ /* 0x000fe40008011605 */
[----:B------:R-:W-:Y:S01]  /*6950*/  USEL UR6, UR37, UR6, !UP0 ;  /* 0x0000000625067287 */ /* 0x000fe2000c000000 */
[----:B------:R-:W-:Y:S02]  /*6960*/  UMOV UR5, UR9 ;  /* 0x0000000900057c82 */ /* 0x000fe40008000000 */
[----:B------:R-:W-:Y:S01]  /*6970*/  UMOV UR10, UR11 ;  /* 0x0000000b000a7c82 */ /* 0x000fe20008000000 */
[----:B------:R-:W-:Y:S02]  /*6980*/  @UP2 USHF.R.U32.HI UR4, URZ, UR41, UR5 ;  /* 0x00000029ff042299 */ /* 0x000fe40008011605 */
[----:B------:R-:W-:Y:S02]  /*6990*/  @UP2 USHF.R.U32.HI UR7, URZ, UR41, UR10 ;  /* 0x00000029ff072299 */ /* 0x000fe4000801160a */
[----:B------:R-:W-:Y:S02]  /*69a0*/  UIMAD UR4, UR42, UR4, URZ ;  /* 0x000000042a0472a4 */ /* 0x000fe4000f8e02ff */
[----:B------:R-:W-:Y:S02]  /*69b0*/  UIMAD.WIDE.U32 UR10, UR6, UR40, URZ ;  /* 0x00000028060a72a5 */ /* 0x000fe4000f8e00ff */
[----:B------:R-:W-:Y:S02]  /*69c0*/  USEL UR5, UR38, UR12, !UP1 ;  /* 0x0000000c26057287 */ /* 0x000fe4000c800000 */
[----:B------:R-:W-:Y:S02]  /*69d0*/  UIMAD UR8, UR42, UR7, URZ ;  /* 0x000000072a0872a4 */ /* 0x000fe4000f8e02ff */
[----:B------:R-:W-:Y:S03]  /*69e0*/  UISETP.GE.AND UP0, UPT, UR6, UR4, UPT ;  /* 0x000000040600728c */ /* 0x000fe6000bf06270 */
[----:B------:R-:W-:Y:S01]  /*69f0*/  UMOV UR4, UR11 ;  /* 0x0000000b00047c82 */ /* 0x000fe20008000000 */
[----:B------:R-:W-:Y:S02]  /*6a00*/  UISETP.GE.OR UP0, UPT, UR5, UR8, UP0 ;  /* 0x000000080500728c */ /* 0x000fe40008706670 */
[----:B------:R-:W-:Y:S02]  /*6a10*/  USHF.R.U32.HI UR4, URZ, UR41, UR4 ;  /* 0x00000029ff047299 */ /* 0x000fe40008011604 */
[----:B------:R-:W-:Y:S02]  /*6a20*/  UIMAD.WIDE.U32 UR8, UR5, UR40, URZ ;  /* 0x00000028050872a5 */ /* 0x000fe4000f8e00ff */
[----:B------:R-:W-:Y:S02]  /*6a30*/  USEL UR11, UR6, UR4, !UP2 ;  /* 0x00000004060b7287 */ /* 0x000fe4000d000000 */
[----:B------:R-:W-:Y:S02]  /*6a40*/  UIADD3 UR8, UPT, UPT, -UR5, URZ, URZ ;  /* 0x000000ff05087290 */ /* 0x000fe4000fffe1ff */
[----:B------:R-:W-:Y:S01]  /*6a50*/  UIADD3 UR10, UPT, UPT, -UR11, URZ, URZ ;  /* 0x000000ff0b0a7290 */ /* 0x000fe2000fffe1ff */
[----:B------:R-:W-:Y:S01]  /*6a60*/  @!UP0 UMOV UR4, UR9 ;  /* 0x0000000900048c82 */ /* 0x000fe20008000000 */
[----:B------:R-:W-:Y:S02]  /*6a70*/  UIADD3 UR9, UPT, UPT, -UR6, URZ, URZ ;  /* 0x000000ff06097290 */ /* 0x000fe4000fffe1ff */
[----:B------:R-:W-:Y:S02]  /*6a80*/  @!UP0 USHF.R.U32.HI UR4, URZ, UR41, UR4 ;  /* 0x00000029ff048299 */ /* 0x000fe40008011604 */
[----:B------:R-:W-:Y:S02]  /*6a90*/  UIMAD UR10, UR42, UR10, UR6 ;  /* 0x0000000a2a0a72a4 */ /* 0x000fe4000f8e0206 */
[----:B------:R-:W-:Y:S04]  /*6aa0*/  @!UP0 USEL UR4, UR5, UR4, !UP2 ;  /* 0x0000000405048287 */ /* 0x000fe8000d000000 */
[----:B------:R-:W-:Y:S02]  /*6ab0*/  @!UP0 UIMAD UR10, UR7, UR10, UR4 ;  /* 0x0000000a070a82a4 */ /* 0x000fe4000f8e0204 */
[----:B------:R-:W-:Y:S02]  /*6ac0*/  @!UP0 UIADD3 UR11, UPT, UPT, UR11, -UR4, URZ ;  /* 0x800000040b0b8290 */ /* 0x000fe4000fffe0ff */
[----:B------:R-:W-:Y:S02]  /*6ad0*/  UIMAD UR7, UR43, UR8, UR38 ;  /* 0x000000082b0772a4 */ /* 0x000fe4000f8e0226 */
[----:B------:R-:W-:Y:S02]  /*6ae0*/  @!UP0 UIMAD UR6, UR11, UR42, UR5 ;  /* 0x0000002a0b0682a4 */ /* 0x000fe4000f8e0205 */
[----:B------:R-:W-:Y:S01]  /*6af0*/  UIMAD UR4, UR54, UR9, UR37 ;  /* 0x00000009360472a4 */ /* 0x000fe2000f8e0225 */
[----:B------:R-:W-:Y:S02]  /*6b00*/  @!UP0 UMOV UR5, UR10 ;  /* 0x0000000a00058c82 */ /* 0x000fe40008000000 */
[----:B------:R-:W-:Y:S02]  /*6b10*/  UIMAD UR38, UR5, UR43, UR7 ;  /* 0x0000002b052672a4 */ /* 0x000fe4000f8e0207 */
[----:B------:R-:W-:Y:S11]  /*6b20*/  UIMAD UR37, UR6, UR54, UR4 ;  /* 0x00000036062572a4 */ /* 0x000ff6000f8e0204 */
[----:B------:R-:W-:Y:S01]  /*6b30*/  @!UPT UIADD3 URZ, UPT, UPT, URZ, URZ, URZ ;  /* 0x000000fffffff290 */ /* 0x000fe2000fffe0ff */
.L_x_127:
[----:B------:R-:W-:Y:S01]  /*6b40*/  UISETP.NE.AND UP0, UPT, UR39, 0x1, UPT ;  /* 0x000000012700788c */ /* 0x000fe2000bf05270 */
[----:B------:R-:W-:Y:S01]  /*6b50*/  IADD3 R162, PT, PT, R162, 0x1, RZ ;  /* 0x00000001a2a27810 */ /* 0x000fe20007ffe0ff */
[----:B------:R-:W-:Y:S02]  /*6b60*/  USHF.L.U32 UR50, UR16, 0x7, URZ ;  /* 0x0000000710327899 */ /* 0x000fe400080006ff */
[----:B------:R-:W-:Y:S07]  /*6b70*/  USHF.L.U32 UR49, UR20, 0x7, URZ ;  /* 0x0000000714317899 */ /* 0x000fee00080006ff */
[----:B------:R-:W2:Y:S01]  /*6b80*/  @!UP0 LDCU.128 UR12, c[0x0][0xb10] ;  /* 0x00016200ff0c87ac */ /* 0x000ea20008000c00 */
[----:B------:R-:W3:Y:S01]  /*6b90*/  @!UP0 LDCU UR5, c[0x0][0xb0c] ;  /* 0x00016180ff0587ac */ /* 0x000ee20008000800 */
[----:B------:R-:W4:Y:S01]  /*6ba0*/  @!UP0 LDCU UR10, c[0x0][0xb20] ;  /* 0x00016400ff0a87ac */ /* 0x000f220008000800 */
[----:B--2---:R-:W-:Y:S02]  /*6bb0*/  UIMAD.WIDE.U32 UR8, UR38, UR12, URZ ;  /* 0x0000000c260872a5 */ /* 0x004fe4000f8e00ff */
[----:B------:R-:W-:Y:S02]  /*6bc0*/  UIMAD.WIDE.U32 UR6, UR37, UR15, URZ ;  /* 0x0000000f250672a5 */ /* 0x000fe4000f8e00ff */
[----:B------:R-:W-:Y:S03]  /*6bd0*/  @!UP0 UISETP.NE.AND UP1, UPT, UR14, 0x1, UPT ;  /* 0x000000010e00888c */ /* 0x000fe6000bf25270 */
[----:B------:R-:W-:Y:S01]  /*6be0*/  @!UP0 UMOV UR4, UR9 ;  /* 0x0000000900048c82 */ /* 0x000fe20008000000 */
[----:B---3--:R-:W-:Y:S02]  /*6bf0*/  @!UP0 UISETP.NE.AND UP2, UPT, UR5, 0x1, UPT ;  /* 0x000000010500888c */ /* 0x008fe4000bf45270 */
[----:B------:R-:W-:Y:S01]  /*6c00*/  @!UP0 USHF.R.U32.HI UR4, URZ, UR13, UR4 ;  /* 0x0000000dff048299 */ /* 0x000fe20008011604 */
[----:B------:R-:W-:Y:S02]  /*6c10*/  @!UP0 UMOV UR6, UR7 ;  /* 0x0000000700068c82 */ /* 0x000fe40008000000 */
[----:B----4-:R-:W-:Y:S02]  /*6c20*/  @!UP0 USHF.R.U32.HI UR6, URZ, UR10, UR6 ;  /* 0x0000000aff068299 */ /* 0x010fe40008011606 */
[----:B------:R-:W-:Y:S02]  /*6c30*/  @!UP0 USEL UR7, UR38, UR4, !UP2 ;  /* 0x0000000426078287 */ /* 0x000fe4000d000000 */
[----:B------:R-:W-:Y:S04]  /*6c40*/  @!UP0 USEL UR6, UR37, UR6, !UP1 ;  /* 0x0000000625068287 */ /* 0x000fe8000c800000 */
[----:B------:R-:W-:Y:S02]  /*6c50*/  @!UP0 UIADD3 UR4, UPT, UPT, -UR7, UR6, URZ ;  /* 0x0000000607048290 */ /* 0x000fe4000fffe1ff */
[----:B------:R-:W-:Y:S02]  /*6c60*/  @!UP0 UIADD3 UR6, UPT, UPT, UR7, -UR6, URZ ;  /* 0x8000000607068290 */ /* 0x000fe4000fffe0ff */
[----:B------:R-:W-:Y:S02]  /*6c70*/  @!UP0 UIMAD UR38, UR4, UR5, UR38 ;  /* 0x00000005042682a4 */ /* 0x000fe4000f8e0226 */
[----:B------:R-:W-:Y:S02]  /*6c80*/  @!UP0 UIMAD UR37, UR6, UR14, UR37 ;  /* 0x0000000e062582a4 */ /* 0x000fe4000f8e0225 */
[----:B------:R-:W-:Y:S09]  /*6c90*/  ULOP3.LUT UP0, URZ, UR63, 0x1b0, URZ, 0xc0, !UPT ;  /* 0x000001b03fff7892 */ /* 0x000ff2000f80c0ff */
[----:B------:R-:W-:Y:S05]  /*6ca0*/  BRA.U !UP0, `(.L_x_128) ;  /* 0x0000000108407547 */ /* 0x000fea000b800000 */
[----:B------:R-:W2:Y:S01]  /*6cb0*/  LDCU.64 UR8, c[0x4][0x80] ;  /* 0x01001000ff0877ac */ /* 0x000ea20008000a00 */
[----:B------:R-:W-:Y:S01]  /*6cc0*/  MOV R3, 0x0 ;  /* 0x0000000000037802 */ /* 0x000fe20000000f00 */
[----:B------:R-:W-:Y:S02]  /*6cd0*/  HFMA2 R12, -RZ, RZ, 0, 5.9604644775390625e-08 ;  /* 0x00000001ff0c7431 */ /* 0x000fe400000001ff */
[----:B------:R-:W-:Y:S02]  /*6ce0*/  IMAD.MOV.U32 R8, RZ, RZ, 0x70 ;  /* 0x00000070ff087424 */ /* 0x000fe400078e00ff */
[----:B------:R-:W-:Y:S01]  /*6cf0*/  IMAD.MOV.U32 R13, RZ, RZ, RZ ;  /* 0x000000ffff0d7224 */ /* 0x000fe200078e00ff */
[----:B------:R-:W3:Y:S01]  /*6d00*/  LDCU.64 UR6, c[0x4][0x88] ;  /* 0x01001100ff0677ac */ /* 0x000ee20008000a00 */
[----:B------:R-:W4:Y:S01]  /*6d10*/  LDC.64 R2, c[0x4][R3] ;  /* 0x0100000003027b82 */ /* 0x000f220000000a00 */
[----:B------:R-:W1:Y:S01]  /*6d20*/  LDCU.64 UR4, c[0x4][0x8] ;  /* 0x01000100ff0477ac */ /* 0x000e620008000a00 */
[----:B--2---:R-:W-:Y:S01]  /*6d30*/  MOV R5, UR9 ;  /* 0x0000000900057c02 */ /* 0x004fe20008000f00 */
[----:B------:R-:W-:Y:S01]  /*6d40*/  IMAD.U32 R4, RZ, RZ, UR8 ;  /* 0x00000008ff047e24 */ /* 0x000fe2000f8e00ff */
[----:B---3--:R-:W-:Y:S01]  /*6d50*/  MOV R7, UR7 ;  /* 0x0000000700077c02 */ /* 0x008fe20008000f00 */
[----:B------:R-:W-:Y:S01]  /*6d60*/  IMAD.U32 R6, RZ, RZ, UR6 ;  /* 0x00000006ff067e24 */ /* 0x000fe2000f8e00ff */
[----:B-1----:R-:W-:Y:S01]  /*6d70*/  MOV R11, UR5 ;  /* 0x00000005000b7c02 */ /* 0x002fe20008000f00 */
[----:B------:R-:W-:Y:S02]  /*6d80*/  IMAD.U32 R10, RZ, RZ, UR4 ;  /* 0x00000004ff0a7e24 */ /* 0x000fe4000f8e00ff */
[----:B------:R-:W-:Y:S07]  /*6d90*/  LEPC R20, `(.L_x_128) ;  /* 0x000000001014794e */ /* 0x000fee0000000000 */
[----:B----45:R-:W-:Y:S05]  /*6da0*/  CALL.ABS.NOINC R2 ;  /* 0x0000000002007343 */ /* 0x030fea0003c00000 */
.L_x_128:
[----:B------:R-:W-:Y:S01]  /*6db0*/  LOP3.LUT P0, RZ, R177, 0x1b0, RZ, 0xc0, !PT ;  /* 0x000001b0b1ff7812 */ /* 0x000fe2000780c0ff */
[----:B------:R-:W-:Y:S11]  /*6dc0*/  BSSY.RECONVERGENT B6, `(.L_x_129) ;  /* 0x0000013000067945 */ /* 0x000ff60003800200 */
[----:B------:R-:W-:Y:S01]  /*6dd0*/  @!UPT UIADD3 URZ, UPT, UPT, URZ, URZ, URZ ;  /* 0x000000fffffff290 */ /* 0x000fe2000fffe0ff */
[----:B------:R-:W-:Y:S05]  /*6de0*/  @!P0 BRA `(.L_x_130) ;  /* 0x0000000000408947 */ /* 0x000fea0003800000 */
        /* <DEDUP_REMOVED lines=16> */
.L_x_130:
[----:B------:R-:W-:Y:S05]  /*6ef0*/  BSYNC.RECONVERGENT B6 ;  /* 0x0000000000067941 */ /* 0x000fea0003800200 */
.L_x_129:
[----:B------:R-:W-:Y:S01]  /*6f00*/  R2UR UR4, R160 ;  /* 0x00000000a00472ca */ /* 0x000fe200000e0000 */
[----:B------:R-:W-:Y:S01]  /*6f10*/  UISETP.NE.U32.AND UP0, UPT, UR60, URZ, UPT ;  /* 0x000000ff3c00728c */ /* 0x000fe2000bf05070 */
[----:B------:R-:W-:Y:S02]  /*6f20*/  ISETP.NE.U32.AND P4, PT, R156, RZ, PT ;  /* 0x000000ff9c00720c */ /* 0x000fe40003f85070 */
[----:B------:R-:W-:Y:S01]  /*6f30*/  ISETP.NE.U32.AND P2, PT, RZ, UR46, PT ;  /* 0x0000002eff007c0c */ /* 0x000fe2000bf45070 */
[----:B------:R-:W-:Y:S01]  /*6f40*/  UISETP.NE.AND.EX UP1, UPT, UR61, URZ, UPT, UP0 ;  /* 0x000000ff3d00728c */ /* 0x000fe2000bf25300 */
[----:B------:R-:W-:Y:S01]  /*6f50*/  ISETP.NE.AND.EX P4, PT, R157, RZ, PT, P4 ;  /* 0x000000ff9d00720c */ /* 0x000fe20003f85340 */
[----:B------:R-:W-:Y:S01]  /*6f60*/  UPLOP3.LUT UP0, UPT, UPT, UPT, UPT, 0x40, 0x4 ;  /* 0x000000000004789c */ /* 0x000fe20003f0e870 */
[----:B------:R-:W-:Y:S05]  /*6f70*/  ISETP.NE.AND.EX P2, PT, RZ, UR47, PT, P2 ;  /* 0x0000002fff007c0c */ /* 0x000fea000bf45320 */
[----:B------:R-:W-:Y:S06]  /*6f80*/  UISETP.NE.AND UP2, UPT, UR4, URZ, UPT ;  /* 0x000000ff0400728c */ /* 0x000fec000bf45270 */
[----:B------:R-:W-:Y:S05]  /*6f90*/  PLOP3.LUT P1, PT, PT, PT, UP2, 0x80, 0x8 ;  /* 0x000000000008781c */ /* 0x000fea0003f2f028 */
[----:B------:R-:W-:Y:S06]  /*6fa0*/  @UP2 UPLOP3.LUT UP0, UPT, UPT, UPT, UP1, 0x80, 0x8 ;  /* 0x000000000008289c */ /* 0x000fec0003f0f010 */
[----:B------:R-:W-:Y:S01]  /*6fb0*/  PLOP3.LUT P0, PT, PT, PT, UP0, 0x80, 0x8 ;  /* 0x000000000008781c */ /* 0x000fe20003f0f008 */
[----:B------:R-:W-:Y:S01]  /*6fc0*/  @!UPT UIADD3 URZ, UPT, UPT, URZ, URZ, URZ ;  /* 0x000000fffffff290 */ /* 0x000fe2000fffe0ff */
[----:B------:R-:W-:Y:S11]  /*6fd0*/  BRA.U !UP1, `(.L_x_131) ;  /* 0x00000001093c7547 */ /* 0x000ff6000b800000 */
[----:B------:R-:W-:Y:S01]  /*6fe0*/  UISETP.NE.U32.AND UP0, UPT, UR46, URZ, UPT ;  /* 0x000000ff2e00728c */ /* 0x000fe2000bf05070 */
[----:B-1----:R-:W-:Y:S01]  /*6ff0*/  HFMA2 R0, -RZ, RZ, 0, 5.9604644775390625e-08 ;  /* 0x00000001ff007431 */ /* 0x002fe200000001ff */
[----:B------:R-:W1:Y:S01]  /*7000*/  LDCU.64 UR8, c[0x0][0x358] ;  /* 0x00006b00ff0877ac */ /* 0x000e620008000a00 */
[----:B------:R-:W-:Y:S01]  /*7010*/  IMAD.MOV.U32 R158, RZ, RZ, 0x1 ;  /* 0x00000001ff9e7424 */ /* 0x000fe200078e00ff */
[----:B------:R-:W-:Y:S06]  /*7020*/  UISETP.NE.AND.EX UP0, UPT, UR47, URZ, UPT, UP0 ;  /* 0x000000ff2f00728c */ /* 0x000fec000bf05300 */
[----:B------:R-:W-:Y:S05]  /*7030*/  PLOP3.LUT P3, PT, PT, PT, UP0, 0x80, 0x8 ;  /* 0x000000000008781c */ /* 0x000fea0003f6f008 */
[----:B------:R-:W2:Y:S01]  /*7040*/  @UP0 LDCU.64 UR4, c[0x0][0x888] ;  /* 0x00011100ff0407ac */ /* 0x000ea20008000a00 */
[----:B------:R-:W-:Y:S07]  /*7050*/  @UP0 UIMAD UR6, UR36, UR60, URZ ;  /* 0x0000003c240602a4 */ /* 0x000fee000f8e02ff */
[----:B------:R-:W-:Y:S01]  /*7060*/  @!P3 PRMT R158, R0, 0x7610, R158 ;  /* 0x00007610009eb816 */ /* 0x000fe2000000009e */
[----:B--2---:R-:W-:Y:S06]  /*7070*/  @UP0 UIMAD.WIDE UR4, UR6, 0x4, UR4 ;  /* 0x00000004060408a5 */ /* 0x004fec000f8e0204 */
[----:B------:R-:W-:Y:S01]  /*7080*/  IMAD.U32 R2, RZ, RZ, UR4 ;  /* 0x00000004ff027e24 */ /* 0x000fe2000f8e00ff */
[----:B------:R-:W-:Y:S04]  /*7090*/  MOV R3, UR5 ;  /* 0x0000000500037c02 */ /* 0x000fe80008000f00 */
[----:B------:R-:W2:Y:S01]  /*70a0*/  @!UP0 LDCU UR4, c[0x0][0x880] ;  /* 0x00011000ff0487ac */ /* 0x000ea20008000800 */
[----:B-1---5:R3:W5:Y:S02]  /*70b0*/  @P3 LDG.E R73, desc[UR8][R2.64] ;  /* 0x0000000802493981 */ /* 0x022764000c1e1900 */
[----:B--23--:R-:W-:Y:S02]  /*70c0*/  @!P3 IMAD.U32 R73, RZ, RZ, UR4 ;  /* 0x00000004ff49be24 */ /* 0x00cfe4000f8e00ff */
.L_x_131:
[----:B------:R-:W-:Y:S05]  /*70d0*/  @!P4 BRA `(.L_x_132) ;  /* 0x000000000024c947 */ /* 0x000fea0003800000 */
[----:B------:R-:W-:Y:S01]  /*70e0*/  ISETP.NE.U32.AND P3, PT, R138, RZ, PT ;  /* 0x000000ff8a00720c */ /* 0x000fe20003f65070 */
[----:B------:R-:W2:Y:S03]  /*70f0*/  LDCU.64 UR4, c[0x0][0x358] ;  /* 0x00006b00ff0477ac */ /* 0x000ea60008000a00 */
[----:B------:R-:W-:Y:S11]  /*7100*/  ISETP.NE.AND.EX P3, PT, R139, RZ, PT, P3 ;  /* 0x000000ff8b00720c */ /* 0x000ff60003f65330 */
[----:B------:R-:W-:Y:S02]  /*7110*/  @!UPT UIADD3 URZ, UPT, UPT, URZ, URZ, URZ ;  /* 0x000000fffffff290 */ /* 0x000fe4000fffe0ff */
[----:B------:R-:W3:Y:S01]  /*7120*/  @P3 LDC.64 R2, c[0x0][0x8a8] ;  /* 0x00022a00ff023b82 */ /* 0x000ee20000000a00 */
[----:B-1----:R-:W-:Y:S04]  /*7130*/  @P3 IMAD R0, R156, UR36, RZ ;  /* 0x000000249c003c24 */ /* 0x002fe8000f8e02ff */
[----:B---3--:R-:W-:Y:S05]  /*7140*/  @P3 IMAD.WIDE R2, R0, 0x4, R2 ;  /* 0x0000000400023825 */ /* 0x008fea00078e0202 */
[----:B--2--5:R2:W5:Y:S02]  /*7150*/  @P3 LDG.E R70, desc[UR4][R2.64] ;  /* 0x0000000402463981 */ /* 0x024564000c1e1900 */
[----:B--2---:R-:W3:Y:S02]  /*7160*/  @!P3 LDC R70, c[0x0][0x8a0] ;  /* 0x00022800ff46bb82 */ /* 0x004ee40000000800 */
.L_x_132:
[----:B-----5:R-:W-:Y:S01]  /*7170*/  FSETP.NEU.AND P4, PT, R73, RZ, PT ;  /* 0x000000ff4900720b */ /* 0x020fe20003f8d000 */
[----:B------:R-:W-:Y:S01]  /*7180*/  BSSY B1, `(.L_x_133) ;  /* 0x0000047000017945 */ /* 0x000fe20003800000 */
[----:B------:R-:W-:Y:S01]  /*7190*/  SEL R5, RZ, 0xffffffff, P2 ;  /* 0xffffffffff057807 */ /* 0x000fe20001000000 */
[----:B------:R-:W-:Y:S01]  /*71a0*/  IMAD.MOV.U32 R186, RZ, RZ, 0x1 ;  /* 0x00000001ffba7424 */ /* 0x000fe200078e00ff */
[----:B------:R-:W-:Y:S01]  /*71b0*/  LOP3.LUT P3, RZ, R158, 0xff, RZ, 0xc0, !PT ;  /* 0x000000ff9eff7812 */ /* 0x000fe2000786c0ff */
[----:B------:R-:W-:Y:S01]  /*71c0*/  IMAD R71, R68, 0x80, R69 ;  /* 0x0000008044477824 */ /* 0x000fe200078e0245 */
[----:B-1----:R-:W-:Y:S02]  /*71d0*/  @P1 SEL R0, RZ, 0xffffffff, P4 ;  /* 0xffffffffff001807 */ /* 0x002fe40002000000 */
[----:B------:R-:W-:Y:S02]  /*71e0*/  CS2R R154, SRZ ;  /* 0x00000000009a7805 */ /* 0x000fe4000001ff00 */
[----:B------:R-:W-:Y:S02]  /*71f0*/  LEA R3, R166, UR44, 0x3 ;  /* 0x0000002ca6037c11 */ /* 0x000fe4000f8e18ff */
[----:B------:R-:W-:Y:S02]  /*7200*/  CS2R R152, SRZ ;  /* 0x0000000000987805 */ /* 0x000fe4000001ff00 */
[----:B------:R-:W-:Y:S02]  /*7210*/  @P0 SEL R0, R5, R0, !P3 ;  /* 0x0000000005000207 */ /* 0x000fe40005800000 */
[----:B------:R-:W-:Y:S02]  /*7220*/  CS2R R150, SRZ ;  /* 0x0000000000967805 */ /* 0x000fe4000001ff00 */
[----:B------:R-:W-:Y:S02]  /*7230*/  LEA R161, R68, UR44, 0x3 ;  /* 0x0000002c44a17c11 */ /* 0x000fe4000f8e18ff */
[----:B------:R-:W-:Y:S02]  /*7240*/  CS2R R148, SRZ ;  /* 0x0000000000947805 */ /* 0x000fe4000001ff00 */
[----:B------:R-:W-:Y:S02]  /*7250*/  @P1 LOP3.LUT R0, R0, 0x1, RZ, 0xc0, !PT ;  /* 0x0000000100001812 */ /* 0x000fe400078ec0ff */
[----:B------:R-:W-:Y:S02]  /*7260*/  CS2R R146, SRZ ;  /* 0x0000000000927805 */ /* 0x000fe4000001ff00 */
[----:B------:R-:W-:Y:S02]  /*7270*/  SHF.L.U32 R4, R168, 0x1f, RZ ;  /* 0x0000001fa8047819 */ /* 0x000fe400000006ff */
[----:B------:R-:W-:Y:S02]  /*7280*/  CS2R R144, SRZ ;  /* 0x0000000000907805 */ /* 0x000fe4000001ff00 */
[----:B------:R-:W-:Y:S02]  /*7290*/  ISETP.NE.U32.OR P6, PT, R0, 0x1, !P1 ;  /* 0x000000010000780c */ /* 0x000fe40004fc5470 */
[----:B------:R-:W-:Y:S02]  /*72a0*/  CS2R R142, SRZ ;  /* 0x00000000008e7805 */ /* 0x000fe4000001ff00 */
[----:B------:R-:W-:Y:S02]  /*72b0*/  PLOP3.LUT P2, PT, PT, PT, UP1, 0x80, 0x8 ;  /* 0x000000000008781c */ /* 0x000fe40003f4f018 */
[----:B------:R-:W-:Y:S02]  /*72c0*/  CS2R R140, SRZ ;  /* 0x00000000008c7805 */ /* 0x000fe4000001ff00 */
[----:B------:R-:W-:Y:S02]  /*72d0*/  SEL R0, RZ, 0xffffffff, P4 ;  /* 0xffffffffff007807 */ /* 0x000fe40002000000 */
[----:B------:R-:W-:Y:S03]  /*72e0*/  P2R R172, PR, RZ, 0x40 ;  /* 0x00000040ffac7803 */ /* 0x000fe60000000000 */
[----:B------:R-:W-:Y:S04]  /*72f0*/  @P6 SHF.L.U32 R2, R165, 0x1f, RZ ;  /* 0x0000001fa5026819 */ /* 0x000fe800000006ff */
[----:B------:R-:W-:Y:S01]  /*7300*/  @P2 SEL R0, R5, R0, !P3 ;  /* 0x0000000005002207 */ /* 0x000fe20005800000 */
[----:B------:R-:W1:Y:S03]  /*7310*/  @P6 SYNCS.PHASECHK.TRANS64.TRYWAIT P1, [R3+URZ+0x200], R2 ;  /* 0x00020002030065a7 */ /* 0x000e6600080211ff */
[----:B------:R-:W-:Y:S04]  /*7320*/  LOP3.LUT R0, R0, 0x1, RZ, 0xc0, !PT ;  /* 0x0000000100007812 */ /* 0x000fe800078ec0ff */
[----:B------:R-:W-:Y:S04]  /*7330*/  ISETP.NE.U32.AND P5, PT, R0, 0x1, PT ;  /* 0x000000010000780c */ /* 0x000fe80003fa5070 */
[----:B------:R-:W-:Y:S01]  /*7340*/  P2R R187, PR, RZ, 0x20 ;  /* 0x00000020ffbb7803 */ /* 0x000fe20000000000 */
[----:B------:R2:W4:Y:S01]  /*7350*/  SYNCS.PHASECHK.TRANS64.TRYWAIT P0, [R161+URZ+0x250], R4 ;  /* 0x00025004a10075a7 */ /* 0x00052200080011ff */
[----:B-1----:R-:W-:Y:S01]  /*7360*/  @P6 SEL R186, RZ, 0x1, !P1 ;  /* 0x00000001ffba6807 */ /* 0x002fe20004800000 */
[----:B--2---:R-:W-:Y:S06]  /*7370*/  @!P6 BRA `(.L_x_134) ;  /* 0x00000000009ce947 */ /* 0x004fec0003800000 */
[----:B------:R-:W-:Y:S01]  /*7380*/  @P5 IMAD R7, R166, 0x2000, R171 ;  /* 0x00002000a6075824 */ /* 0x000fe200078e02ab */
[----:B------:R-:W1:Y:S01]  /*7390*/  S2R R0, SR_CgaCtaId ;  /* 0x0000000000007919 */ /* 0x000e620000008800 */
[----:B------:R-:W-:Y:S01]  /*73a0*/  ISETP.NE.AND P1, PT, R186, RZ, PT ;  /* 0x000000ffba00720c */ /* 0x000fe20003f25270 */
[----:B------:R-:W-:Y:S01]  /*73b0*/  BSSY B0, `(.L_x_135) ;  /* 0x0000010000007945 */ /* 0x000fe20003800000 */
[--C-:B------:R-:W-:Y:S01]  /*73c0*/  @P5 IMAD R8, R176, -0x10, R7.reuse ;  /* 0xfffffff0b0085824 */ /* 0x100fe200078e0207 */
[----:B------:R-:W-:Y:S01]  /*73d0*/  CS2R R142, SRZ ;  /* 0x00000000008e7805 */ /* 0x000fe2000001ff00 */
[----:B------:R-:W-:Y:S01]  /*73e0*/  @P5 IMAD R6, R170, -0x10, R7 ;  /* 0xfffffff0aa065824 */ /* 0x000fe200078e0207 */
[----:B------:R-:W-:Y:S01]  /*73f0*/  CS2R R140, SRZ ;  /* 0x00000000008c7805 */ /* 0x000fe2000001ff00 */
[----:B------:R-:W-:Y:S01]  /*7400*/  @P5 IMAD R5, R169, 0x10, R8 ;  /* 0x00000010a9055824 */ /* 0x000fe200078e0208 */
[----:B------:R-:W-:Y:S02]  /*7410*/  CS2R R150, SRZ ;  /* 0x0000000000967805 */ /* 0x000fe4000001ff00 */
[----:B------:R-:W-:Y:S02]  /*7420*/  CS2R R148, SRZ ;  /* 0x0000000000947805 */ /* 0x000fe4000001ff00 */
[----:B------:R-:W-:Y:S02]  /*7430*/  CS2R R146, SRZ ;  /* 0x0000000000927805 */ /* 0x000fe4000001ff00 */
[----:B------:R-:W-:Y:S02]  /*7440*/  CS2R R144, SRZ ;  /* 0x0000000000907805 */ /* 0x000fe4000001ff00 */
[----:B------:R-:W-:Y:S02]  /*7450*/  CS2R R154, SRZ ;  /* 0x00000000009a7805 */ /* 0x000fe4000001ff00 */
[----:B------:R-:W-:Y:S01]  /*7460*/  CS2R R152, SRZ ;  /* 0x0000000000987805 */ /* 0x000fe2000001ff00 */
[----:B------:R-:W-:Y:S06]  /*7470*/  @P1 BRA `(.L_x_136) ;  /* 0x00000000000c1947 */ /* 0x000fec0003800000 */
[----:B------:R-:W-:Y:S04]  /*7480*/  SHF.L.U32 R2, R165, 0x1f, RZ ;  /* 0x0000001fa5027819 */ /* 0x000fe800000006ff */
[----:B------:R-:W2:Y:S02]  /*7490*/  SYNCS.PHASECHK.TRANS64.TRYWAIT P1, [R3+URZ+0x200], R2 ;  /* 0x00020002030075a7 */ /* 0x000ea400080211ff */
[----:B--2---:R-:W-:Y:S05]  /*74a0*/  @!P1 BRA `(.L_x_137) ;  /* 0x0000004000109947 */ /* 0x004fea0003800000 */
.L_x_136:
[----:B------:R-:W-:Y:S05]  /*74b0*/  BSYNC B0 ;  /* 0x0000000000007941 */ /* 0x000fea0003800000 */
.L_x_135:
[----:B------:R-:W-:Y:S01]  /*74c0*/  ISETP.NE.AND P1, PT, R187, RZ, PT ;  /* 0x000000ffbb00720c */ /* 0x000fe20003f25270 */
[----:B--2---:R-:W-:Y:S02]  /*74d0*/  VIADD R3, R3, 0x210 ;  /* 0x0000021003037836 */ /* 0x004fe40000000000 */
[----:B------:R-:W-:Y:S03]  /*74e0*/  VIADD R166, R166, 0x1 ;  /* 0x00000001a6a67836 */ /* 0x000fe60000000000 */
[----:B-1----:R-:W-:Y:S07]  /*74f0*/  PRMT R0, R0, 0x654, R3 ;  /* 0x0000065400007816 */ /* 0x002fee0000000003 */
[----:B------:R1:W2:Y:S04]  /*7500*/  @P1 LDS.128 R140, [R7] ;  /* 0x00000000078c1984 */ /* 0x0002a80000000c00 */
[----:B------:R1:W1:Y:S04]  /*7510*/  @P1 LDS.128 R148, [R6+0x20] ;  /* 0x0000200006941984 */ /* 0x0002680000000c00 */
[----:B------:R1:W1:Y:S04]  /*7520*/  @P1 LDS.128 R144, [R8+0x10] ;  /* 0x0000100008901984 */ /* 0x0002680000000c00 */
[----:B------:R1:W1:Y:S01]  /*7530*/  @P1 LDS.128 R152, [R5+0x10] ;  /* 0x0000100005981984 */ /* 0x0002620000000c00 */
[C---:B------:R-:W-:Y:S01]  /*7540*/  ISETP.NE.AND P1, PT, R166.reuse, 0x2, PT ;  /* 0x00000002a600780c */ /* 0x040fe20003f25270 */
[----:B------:R-:W-:Y:S01]  /*7550*/  @!PT LDS RZ, [RZ] ;  /* 0x00000000fffff984 */ /* 0x000fe20000000800 */
[----:B------:R-:W-:Y:S01]  /*7560*/  @!PT LDS RZ, [RZ] ;  /* 0x00000000fffff984 */ /* 0x000fe20000000800 */
[----:B------:R-:W-:Y:S01]  /*7570*/  @!PT LDS RZ, [RZ] ;  /* 0x00000000fffff984 */ /* 0x000fe20000000800 */
[----:B------:R-:W-:Y:S01]  /*7580*/  @!PT LDS RZ, [RZ] ;  /* 0x00000000fffff984 */ /* 0x000fe20000000800 */
[----:B------:R5:W-:Y:S06]  /*7590*/  MEMBAR.ALL.CTA ;  /* 0x0000000000007992 */ /* 0x000bec0000008000 */
[----:B-----5:R-:W5:Y:S01]  /*75a0*/  FENCE.VIEW.ASYNC.S ;  /* 0x00000000000073c6 */ /* 0x020f620000000000 */
[----:B------:R-:W-:Y:S01]  /*75b0*/  SEL R166, R166, RZ, P1 ;  /* 0x000000ffa6a67207 */ /* 0x000fe20000800000 */
[----:B-----5:R5:W-:Y:S02]  /*75c0*/  SYNCS.ARRIVE.TRANS64.RED.A1T0 RZ, [R0+URZ], RZ ;  /* 0x000000ff00ff79a7 */ /* 0x020be400081004ff */
[----:B-----5:R-:W-:Y:S04]  /*75d0*/  SEL R0, RZ, 0x1, P1 ;  /* 0x00000001ff007807 */ /* 0x020fe80000800000 */
[----:B--2---:R-:W-:Y:S02]  /*75e0*/  LOP3.LUT R165, R165, R0, RZ, 0x3c, !PT ;  /* 0x00000000a5a57212 */ /* 0x004fe400078e3cff */
.L_x_134:
[----:B------:R-:W-:Y:S05]  /*75f0*/  BSYNC B1 ;  /* 0x0000000000017941 */ /* 0x000fea0003800000 */
.L_x_133:
[----:B------:R-:W-:Y:S04]  /*7600*/  SHF.R.U32.HI R0, RZ, 0x15, R71 ;  /* 0x00000015ff007819 */ /* 0x000fe80000011647 */
[----:B------:R-:W-:Y:S01]  /*7610*/  LOP3.LUT P1, RZ, R0, 0x3, R159, 0x48, !PT ;  /* 0x0000000300ff7812 */ /* 0x000fe2000782489f */
[----:B------:R-:W-:Y:S01]  /*7620*/  @!UPT UIADD3 URZ, UPT, UPT, URZ, URZ, URZ ;  /* 0x000000fffffff290 */ /* 0x000fe2000fffe0ff */
[----:B----4-:R-:W-:Y:S11]  /*7630*/  @P0 BRA `(.L_x_138) ;  /* 0x0000000000080947 */ /* 0x010ff60003800000 */
[----:B------:R-:W2:Y:S02]  /*7640*/  SYNCS.PHASECHK.TRANS64.TRYWAIT P0, [R161+URZ+0x250], R4 ;  /* 0x00025004a10075a7 */ /* 0x000ea400080011ff */
[----:B--2---:R-:W-:Y:S05]  /*7650*/  @!P0 BRA `(.L_x_139) ;  /* 0x0000003c00b88947 */ /* 0x004fea0003800000 */
.L_x_138:
[----:B------:R-:W-:Y:S04]  /*7660*/  BSSY.RECONVERGENT B6, `(.L_x_140) ;  /* 0x0000012000067945 */ /* 0x000fe80003800200 */
[----:B------:R-:W-:Y:S05]  /*7670*/  @!P1 BRA `(.L_x_141) ;  /* 0x0000000000409947 */ /* 0x000fea0003800000 */
[----:B------:R-:W4:Y:S01]  /*7680*/  LDCU.64 UR8, c[0x4][0x70] ;  /* 0x01000e00ff0877ac */ /* 0x000f220008000a00 */
[----:B------:R-:W-:Y:S01]  /*7690*/  MOV R3, 0x0 ;  /* 0x0000000000037802 */ /* 0x000fe20000000f00 */
[----:B------:R-:W-:Y:S02]  /*76a0*/  HFMA2 R12, -RZ, RZ, 0, 5.9604644775390625e-08 ;  /* 0x00000001ff0c7431 */ /* 0x000fe400000001ff */
[----:B-1----:R-:W-:Y:S02]  /*76b0*/  IMAD.MOV.U32 R8, RZ, RZ, 0x192 ;  /* 0x00000192ff087424 */ /* 0x002fe400078e00ff */
[----:B------:R-:W-:Y:S01]  /*76c0*/  IMAD.MOV.U32 R13, RZ, RZ, RZ ;  /* 0x000000ffff0d7224 */ /* 0x000fe200078e00ff */
[----:B------:R-:W1:Y:S01]  /*76d0*/  LDCU.64 UR6, c[0x4][0x78] ;  /* 0x01000f00ff0677ac */ /* 0x000e620008000a00 */
[----:B------:R-:W3:Y:S01]  /*76e0*/  LDC.64 R2, c[0x4][R3] ;  /* 0x0100000003027b82 */ /* 0x000ee20000000a00 */
[----:B------:R-:W5:Y:S01]  /*76f0*/  LDCU.64 UR4, c[0x4][0x10] ;  /* 0x01000200ff0477ac */ /* 0x000f620008000a00 */
[----:B----4-:R-:W-:Y:S01]  /*7700*/  MOV R5, UR9 ;  /* 0x0000000900057c02 */ /* 0x010fe20008000f00 */
[----:B--2---:R-:W-:Y:S01]  /*7710*/  IMAD.U32 R4, RZ, RZ, UR8 ;  /* 0x00000008ff047e24 */ /* 0x004fe2000f8e00ff */
[----:B-1----:R-:W-:Y:S01]  /*7720*/  MOV R7, UR7 ;  /* 0x0000000700077c02 */ /* 0x002fe20008000f00 */
[----:B------:R-:W-:Y:S01]  /*7730*/  IMAD.U32 R6, RZ, RZ, UR6 ;  /* 0x00000006ff067e24 */ /* 0x000fe2000f8e00ff */
[----:B-----5:R-:W-:Y:S01]  /*7740*/  MOV R11, UR5 ;  /* 0x00000005000b7c02 */ /* 0x020fe20008000f00 */
[----:B------:R-:W-:Y:S02]  /*7750*/  IMAD.U32 R10, RZ, RZ, UR4 ;  /* 0x00000004ff0a7e24 */ /* 0x000fe4000f8e00ff */
[----:B------:R-:W-:Y:S07]  /*7760*/  LEPC R20, `(.L_x_141) ;  /* 0x000000001014794e */ /* 0x000fee0000000000 */
[----:B---3--:R-:W-:Y:S05]  /*7770*/  CALL.ABS.NOINC R2 ;  /* 0x0000000002007343 */ /* 0x008fea0003c00000 */
.L_x_141:
[----:B------:R-:W-:Y:S05]  /*7780*/  BSYNC.RECONVERGENT B6 ;  /* 0x0000000000067941 */ /* 0x000fea0003800200 */
.L_x_140:
[-C--:B------:R-:W-:Y:S01]  /*7790*/  F2FP.F16.E4M3.UNPACK_B R74, R140.reuse ;  /* 0x0000008cff4a723e */ /* 0x080fe200020006ff */
[----:B------:R-:W-:Y:S05]  /*77a0*/  WARPSYNC.ALL ;  /* 0x0000000000007948 */ /* 0x000fea0003800000 */
[----:B------:R-:W-:Y:S01]  /*77b0*/  R2UR UR4, R71 ;  /* 0x00000000470472ca */ /* 0x000fe200000e0000 */
[--C-:B------:R-:W-:Y:S01]  /*77c0*/  HADD2.F32 R72, -RZ, R74.reuse.H0_H0 ;  /* 0x2000004aff487230 */ /* 0x100fe20000004100 */
[----:B------:R-:W-:Y:S01]  /*77d0*/  F2FP.F16.E4M3.UNPACK_B R76, R140.H1 ;  /* 0x0000008cff4c723e */ /* 0x000fe200030006ff */
[----:B------:R-:W-:Y:S01]  /*77e0*/  HADD2.F32 R75, -RZ, R74.H1_H1 ;  /* 0x3000004aff4b7230 */ /* 0x000fe20000004100 */
[-C--:B------:R-:W-:Y:S01]  /*77f0*/  F2FP.F16.E4M3.UNPACK_B R78, R141.reuse ;  /* 0x0000008dff4e723e */ /* 0x080fe200020006ff */
[----:B------:R-:W-:Y:S01]  /*7800*/  BSSY.RECONVERGENT B0, `(.L_x_142) ;  /* 0x000011d000007945 */ /* 0x000fe20003800200 */
[----:B------:R-:W-:Y:S01]  /*7810*/  F2FP.F16.E4M3.UNPACK_B R80, R141.H1 ;  /* 0x0000008dff50723e */ /* 0x000fe200030006ff */
[----:B------:R-:W-:Y:S01]  /*7820*/  HADD2.F32 R74, -RZ, R76.H0_H0 ;  /* 0x2000004cff4a7230 */ /* 0x000fe20000004100 */
[-C--:B------:R-:W-:Y:S01]  /*7830*/  F2FP.F16.E4M3.UNPACK_B R82, R142.reuse ;  /* 0x0000008eff52723e */ /* 0x080fe200020006ff */
[--C-:B------:R-:W-:Y:S01]  /*7840*/  HADD2.F32 R77, -RZ, R78.reuse.H0_H0 ;  /* 0x2000004eff4d7230 */ /* 0x100fe20000004100 */
[----:B------:R-:W-:Y:S01]  /*7850*/  F2FP.F16.E4M3.UNPACK_B R84, R142.H1 ;  /* 0x0000008eff54723e */ /* 0x000fe200030006ff */
[----:B------:R-:W-:Y:S01]  /*7860*/  HADD2.F32 R78, -RZ, R78.H1_H1 ;  /* 0x3000004eff4e7230 */ /* 0x000fe20000004100 */
[-C--:B------:R-:W-:Y:S01]  /*7870*/  F2FP.F16.E4M3.UNPACK_B R86, R143.reuse ;  /* 0x0000008fff56723e */ /* 0x080fe200020006ff */
[----:B-12---:R-:W3:Y:S01]  /*7880*/  LDTM.x64 R4, tmem[UR4] ;  /* 0x00000004000479ee */ /* 0x006ee20008340000 */
[----:B------:R-:W-:Y:S01]  /*7890*/  F2FP.F16.E4M3.UNPACK_B R88, R143.H1 ;  /* 0x0000008fff58723e */ /* 0x000fe200030006ff */
[----:B------:R-:W-:Y:S01]  /*78a0*/  HADD2.F32 R76, -RZ, R76.H1_H1 ;  /* 0x3000004cff4c7230 */ /* 0x000fe20000004100 */
[-C--:B------:R-:W-:Y:S01]  /*78b0*/  F2FP.F16.E4M3.UNPACK_B R90, R144.reuse ;  /* 0x00000090ff5a723e */ /* 0x080fe200020006ff */
[----:B------:R-:W-:Y:S01]  /*78c0*/  HADD2.F32 R79, -RZ, R80.H0_H0 ;  /* 0x20000050ff4f7230 */ /* 0x000fe20000004100 */
[----:B------:R-:W-:Y:S01]  /*78d0*/  F2FP.F16.E4M3.UNPACK_B R92, R144.H1 ;  /* 0x00000090ff5c723e */ /* 0x000fe200030006ff */
[--C-:B------:R-:W-:Y:S01]  /*78e0*/  HADD2.F32 R81, -RZ, R82.reuse.H0_H0 ;  /* 0x20000052ff517230 */ /* 0x100fe20000004100 */
[----:B------:R-:W-:Y:S01]  /*78f0*/  ISETP.NE.AND P6, PT, R172, RZ, PT ;  /* 0x000000ffac00720c */ /* 0x000fe20003fc5270 */
[----:B------:R-:W-:Y:S01]  /*7900*/  HADD2.F32 R82, -RZ, R82.H1_H1 ;  /* 0x30000052ff527230 */ /* 0x000fe20000004100 */
[----:B------:R-:W-:Y:S01]  /*7910*/  SHF.L.U32 R196, R164, 0x4, RZ ;  /* 0x00000004a4c47819 */ /* 0x000fe200000006ff */
[--C-:B------:R-:W-:Y:S01]  /*7920*/  HADD2.F32 R85, -RZ, R86.reuse.H0_H0 ;  /* 0x20000056ff557230 */ /* 0x100fe20000004100 */
[----:B------:R-:W-:Y:S01]  /*7930*/  SHF.L.U32 R200, R163, 0x4, RZ ;  /* 0x00000004a3c87819 */ /* 0x000fe200000006ff */
[----:B------:R-:W-:Y:S01]  /*7940*/  HADD2.F32 R86, -RZ, R86.H1_H1 ;  /* 0x30000056ff567230 */ /* 0x000fe20000004100 */
[C---:B------:R-:W-:Y:S01]  /*7950*/  IADD3 R179, PT, PT, R171.reuse, R196, RZ ;  /* 0x000000c4abb37210 */ /* 0x040fe20007ffe0ff */
[--C-:B------:R-:W-:Y:S01]  /*7960*/  HADD2.F32 R89, -RZ, R90.reuse.H0_H0 ;  /* 0x2000005aff597230 */ /* 0x100fe20000004100 */
[----:B------:R-:W-:Y:S01]  /*7970*/  IADD3 R185, PT, PT, R171, R200, RZ ;  /* 0x000000c8abb97210 */ /* 0x000fe20007ffe0ff */
[----:B------:R-:W-:Y:S01]  /*7980*/  HADD2.F32 R90, -RZ, R90.H1_H1 ;  /* 0x3000005aff5a7230 */ /* 0x000fe20000004100 */
[----:B------:R-:W-:Y:S01]  /*7990*/  SHF.L.U32 R198, R169, 0x4, RZ ;  /* 0x00000004a9c67819 */ /* 0x000fe200000006ff */
[----:B------:R-:W-:Y:S01]  /*79a0*/  HADD2.F32 R80, -RZ, R80.H1_H1 ;  /* 0x30000050ff507230 */ /* 0x000fe20000004100 */
[----:B------:R-:W-:Y:S01]  /*79b0*/  F2FP.F16.E4M3.UNPACK_B R94, R145 ;  /* 0x00000091ff5e723e */ /* 0x000fe200020006ff */
[--C-:B------:R-:W-:Y:S01]  /*79c0*/  HADD2.F32 R83, -RZ, R84.reuse.H0_H0 ;  /* 0x20000054ff537230 */ /* 0x100fe20000004100 */
[----:B------:R-:W-:Y:S01]  /*79d0*/  IADD3 R184, PT, PT, R198, R179, RZ ;  /* 0x000000b3c6b87210 */ /* 0x000fe20007ffe0ff */
[----:B------:R-:W-:Y:S01]  /*79e0*/  HADD2.F32 R84, -RZ, R84.H1_H1 ;  /* 0x30000054ff547230 */ /* 0x000fe20000004100 */
[----:B------:R-:W-:Y:S01]  /*79f0*/  F2FP.F16.E4M3.UNPACK_B R98, R146 ;  /* 0x00000092ff62723e */ /* 0x000fe200020006ff */
[C---:B---3--:R-:W-:Y:S01]  /*7a00*/  FMUL R0, R70.reuse, R4 ;  /* 0x0000000446007220 */ /* 0x048fe20000400000 */
[C---:B------:R-:W-:Y:S01]  /*7a10*/  FMUL R2, R70.reuse, R5 ;  /* 0x0000000546027220 */ /* 0x040fe20000400000 */
[C---:B------:R-:W-:Y:S01]  /*7a20*/  FMUL R4, R70.reuse, R8 ;  /* 0x0000000846047220 */ /* 0x040fe20000400000 */
[C---:B------:R-:W-:Y:S01]  /*7a30*/  FMUL R5, R70.reuse, R9 ;  /* 0x0000000946057220 */ /* 0x040fe20000400000 */
[C---:B------:R-:W-:Y:S01]  /*7a40*/  FFMA R0, R73.reuse, R72, R0 ;  /* 0x0000004849007223 */ /* 0x040fe20000000000 */
[C---:B------:R-:W-:Y:S01]  /*7a50*/  FFMA R2, R73.reuse, R75, R2 ;  /* 0x0000004b49027223 */ /* 0x040fe20000000002 */
[C---:B------:R-:W-:Y:S01]  /*7a60*/  FMUL R8, R70.reuse, R12 ;  /* 0x0000000c46087220 */ /* 0x040fe20000400000 */
[C---:B------:R-:W-:Y:S01]  /*7a70*/  FMUL R9, R70.reuse, R13 ;  /* 0x0000000d46097220 */ /* 0x040fe20000400000 */
[C---:B------:R-:W-:Y:S01]  /*7a80*/  FMUL R12, R70.reuse, R16 ;  /* 0x00000010460c7220 */ /* 0x040fe20000400000 */
[C---:B------:R-:W-:Y:S01]  /*7a90*/  FMUL R13, R70.reuse, R17 ;  /* 0x00000011460d7220 */ /* 0x040fe20000400000 */
[C---:B------:R-:W-:Y:S01]  /*7aa0*/  FMUL R16, R70.reuse, R20 ;  /* 0x0000001446107220 */ /* 0x040fe20000400000 */
[C---:B------:R-:W-:Y:S01]  /*7ab0*/  FMUL R17, R70.reuse, R21 ;  /* 0x0000001546117220 */ /* 0x040fe20000400000 */
[--C-:B------:R-:W-:Y:S02]  /*7ac0*/  HADD2.F32 R93, -RZ, R94.reuse.H0_H0 ;  /* 0x2000005eff5d7230 */ /* 0x100fe40000004100 */
[C---:B------:R-:W-:Y:S01]  /*7ad0*/  FMUL R20, R70.reuse, R24 ;  /* 0x0000001846147220 */ /* 0x040fe20000400000 */
[----:B------:R-:W-:Y:S02]  /*7ae0*/  HADD2.F32 R94, -RZ, R94.H1_H1 ;  /* 0x3000005eff5e7230 */ /* 0x000fe40000004100 */
[C---:B------:R-:W-:Y:S01]  /*7af0*/  FMUL R21, R70.reuse, R25 ;  /* 0x0000001946157220 */ /* 0x040fe20000400000 */
[--C-:B------:R-:W-:Y:S02]  /*7b00*/  HADD2.F32 R97, -RZ, R98.reuse.H0_H0 ;  /* 0x20000062ff617230 */ /* 0x100fe40000004100 */
[C---:B------:R-:W-:Y:S01]  /*7b10*/  FMUL R24, R70.reuse, R28 ;  /* 0x0000001c46187220 */ /* 0x040fe20000400000 */
[----:B------:R-:W-:Y:S02]  /*7b20*/  HADD2.F32 R98, -RZ, R98.H1_H1 ;  /* 0x30000062ff627230 */ /* 0x000fe40000004100 */
[C---:B------:R-:W-:Y:S01]  /*7b30*/  FMUL R25, R70.reuse, R29 ;  /* 0x0000001d46197220 */ /* 0x040fe20000400000 */
[C---:B------:R-:W-:Y:S01]  /*7b40*/  FMUL R28, R70.reuse, R32 ;  /* 0x00000020461c7220 */ /* 0x040fe20000400000 */
[C---:B------:R-:W-:Y:S01]  /*7b50*/  FMUL R29, R70.reuse, R33 ;  /* 0x00000021461d7220 */ /* 0x040fe20000400000 */
[C---:B------:R-:W-:Y:S01]  /*7b60*/  FMUL R32, R70.reuse, R36 ;  /* 0x0000002446207220 */ /* 0x040fe20000400000 */
[----:B------:R-:W-:Y:S01]  /*7b70*/  F2FP.F16.E4M3.UNPACK_B R96, R145.H1 ;  /* 0x00000091ff60723e */ /* 0x000fe200030006ff */
[C---:B------:R-:W-:Y:S01]  /*7b80*/  FMUL R33, R70.reuse, R37 ;  /* 0x0000002546217220 */ /* 0x040fe20000400000 */
[C---:B------:R-:W-:Y:S01]  /*7b90*/  FMUL R36, R70.reuse, R40 ;  /* 0x0000002846247220 */ /* 0x040fe20000400000 */
[----:B------:R-:W-:Y:S01]  /*7ba0*/  F2FP.F16.E4M3.UNPACK_B R100, R146.H1 ;  /* 0x00000092ff64723e */ /* 0x000fe200030006ff */
[C---:B------:R-:W-:Y:S01]  /*7bb0*/  FMUL R37, R70.reuse, R41 ;  /* 0x0000002946257220 */ /* 0x040fe20000400000 */
[C---:B------:R-:W-:Y:S01]  /*7bc0*/  FMUL R40, R70.reuse, R44 ;  /* 0x0000002c46287220 */ /* 0x040fe20000400000 */
[----:B------:R-:W-:Y:S01]  /*7bd0*/  F2FP.F16.E4M3.UNPACK_B R102, R147 ;  /* 0x00000093ff66723e */ /* 0x000fe200020006ff */
[C---:B------:R-:W-:Y:S01]  /*7be0*/  FMUL R41, R70.reuse, R45 ;  /* 0x0000002d46297220 */ /* 0x040fe20000400000 */
[C---:B------:R-:W-:Y:S01]  /*7bf0*/  FMUL R44, R70.reuse, R48 ;  /* 0x00000030462c7220 */ /* 0x040fe20000400000 */
[----:B------:R-:W-:Y:S01]  /*7c00*/  F2FP.F16.E4M3.UNPACK_B R104, R147.H1 ;  /* 0x00000093ff68723e */ /* 0x000fe200030006ff */
[C---:B------:R-:W-:Y:S01]  /*7c10*/  FMUL R45, R70.reuse, R49 ;  /* 0x00000031462d7220 */ /* 0x040fe20000400000 */
[--C-:B------:R-:W-:Y:S02]  /*7c20*/  HADD2.F32 R101, -RZ, R102.reuse.H0_H0 ;  /* 0x20000066ff657230 */ /* 0x100fe40000004100 */
[C---:B------:R-:W-:Y:S01]  /*7c30*/  FMUL R48, R70.reuse, R52 ;  /* 0x0000003446307220 */ /* 0x040fe20000400000 */
[----:B------:R-:W-:Y:S01]  /*7c40*/  F2FP.F16.E4M3.UNPACK_B R106, R148 ;  /* 0x00000094ff6a723e */ /* 0x000fe200020006ff */
[----:B------:R-:W-:Y:S02]  /*7c50*/  HADD2.F32 R102, -RZ, R102.H1_H1 ;  /* 0x30000066ff667230 */ /* 0x000fe40000004100 */
[C---:B------:R-:W-:Y:S01]  /*7c60*/  FMUL R49, R70.reuse, R53 ;  /* 0x0000003546317220 */ /* 0x040fe20000400000 */
[C---:B------:R-:W-:Y:S01]  /*7c70*/  FMUL R52, R70.reuse, R56 ;  /* 0x0000003846347220 */ /* 0x040fe20000400000 */
[----:B------:R-:W-:Y:S01]  /*7c80*/  F2FP.F16.E4M3.UNPACK_B R108, R148.H1 ;  /* 0x00000094ff6c723e */ /* 0x000fe200030006ff */
[--C-:B------:R-:W-:Y:S02]  /*7c90*/  HADD2.F32 R105, -RZ, R106.reuse.H0_H0 ;  /* 0x2000006aff697230 */ /* 0x100fe40000004100 */
[C---:B------:R-:W-:Y:S01]  /*7ca0*/  FMUL R53, R70.reuse, R57 ;  /* 0x0000003946357220 */ /* 0x040fe20000400000 */
[----:B------:R-:W-:Y:S02]  /*7cb0*/  HADD2.F32 R106, -RZ, R106.H1_H1 ;  /* 0x3000006aff6a7230 */ /* 0x000fe40000004100 */
        /* <DEDUP_REMOVED lines=11> */
[C---:B------:R-:W-:Y:S01]  /*7d70*/  FFMA R3, R73.reuse, R74, R3 ;  /* 0x0000004a49037223 */ /* 0x040fe20000000003 */
[----:B------:R-:W-:Y:S01]  /*7d80*/  F2FP.F16.E4M3.UNPACK_B R116, R150.H1 ;  /* 0x00000096ff74723e */ /* 0x000fe200030006ff */
[--C-:B------:R-:W-:Y:S02]  /*7d90*/  HADD2.F32 R113, -RZ, R114.reuse.H0_H0 ;  /* 0x20000072ff717230 */ /* 0x100fe40000004100 */
[C---:B------:R-:W-:Y:S01]  /*7da0*/  FFMA R7, R73.reuse, R76, R7 ;  /* 0x0000004c49077223 */ /* 0x040fe20000000007 */
[C---:B------:R-:W-:Y:S01]  /*7db0*/  FFMA R4, R73.reuse, R77, R4 ;  /* 0x0000004d49047223 */ /* 0x040fe20000000004 */
[----:B------:R-:W-:Y:S01]  /*7dc0*/  F2FP.F16.E4M3.UNPACK_B R118, R151 ;  /* 0x00000097ff76723e */ /* 0x000fe200020006ff */
[----:B------:R-:W-:Y:S01]  /*7dd0*/  FFMA R5, R73, R78, R5 ;  /* 0x0000004e49057223 */ /* 0x000fe20000000005 */
[----:B------:R-:W-:Y:S01]  /*7de0*/  HADD2.F32 R114, -RZ, R114.H1_H1 ;  /* 0x30000072ff727230 */ /* 0x000fe20000004100 */
[----:B------:R-:W-:Y:S01]  /*7df0*/  F2FP.SATFINITE.E4M3.F32.PACK_AB_MERGE_C R173, R7, R3, RZ ;  /* 0x0000000307ad723e */ /* 0x000fe200048070ff */
[C---:B------:R-:W-:Y:S01]  /*7e00*/  FMUL R6, R70.reuse, R10 ;  /* 0x0000000a46067220 */ /* 0x040fe20000400000 */
[--C-:B------:R-:W-:Y:S02]  /*7e10*/  HADD2.F32 R117, -RZ, R118.reuse.H0_H0 ;  /* 0x20000076ff757230 */ /* 0x100fe40000004100 */
[----:B------:R-:W-:Y:S01]  /*7e20*/  FMUL R11, R70, R11 ;  /* 0x0000000b460b7220 */ /* 0x000fe20000400000 */
[----:B------:R-:W-:Y:S01]  /*7e30*/  F2FP.SATFINITE.E4M3.F32.PACK_AB_MERGE_C R172, R2, R0, R173 ;  /* 0x0000000002ac723e */ /* 0x000fe200048070ad */
[C---:B------:R-:W-:Y:S01]  /*7e40*/  FFMA R6, R73.reuse, R79, R6 ;  /* 0x0000004f49067223 */ /* 0x040fe20000000006 */
[----:B------:R-:W-:Y:S02]  /*7e50*/  HADD2.F32 R118, -RZ, R118.H1_H1 ;  /* 0x30000076ff767230 */ /* 0x000fe40000004100 */
[C---:B------:R-:W-:Y:S01]  /*7e60*/  FFMA R11, R73.reuse, R80, R11 ;  /* 0x00000050490b7223 */ /* 0x040fe2000000000b */
[C---:B------:R-:W-:Y:S01]  /*7e70*/  FFMA R8, R73.reuse, R81, R8 ;  /* 0x0000005149087223 */ /* 0x040fe20000000008 */
[----:B------:R-:W-:Y:S01]  /*7e80*/  F2FP.F16.E4M3.UNPACK_B R120, R151.H1 ;  /* 0x00000097ff78723e */ /* 0x000fe200030006ff */
[----:B------:R-:W-:Y:S01]  /*7e90*/  FFMA R9, R73, R82, R9 ;  /* 0x0000005249097223 */ /* 0x000fe20000000009 */
[C---:B------:R-:W-:Y:S01]  /*7ea0*/  FMUL R10, R70.reuse, R14 ;  /* 0x0000000e460a7220 */ /* 0x040fe20000400000 */
[----:B------:R-:W-:Y:S01]  /*7eb0*/  F2FP.F16.E4M3.UNPACK_B R122, R152 ;  /* 0x00000098ff7a723e */ /* 0x000fe200020006ff */
[C---:B------:R-:W-:Y:S01]  /*7ec0*/  FMUL R15, R70.reuse, R15 ;  /* 0x0000000f460f7220 */ /* 0x040fe20000400000 */
[----:B------:R-:W-:Y:S01]  /*7ed0*/  HADD2.F32 R87, -RZ, R88.H0_H0 ;  /* 0x20000058ff577230 */ /* 0x000fe20000004100 */
[----:B------:R-:W-:Y:S01]  /*7ee0*/  F2FP.SATFINITE.E4M3.F32.PACK_AB_MERGE_C R174, R11, R6, RZ ;  /* 0x000000060bae723e */ /* 0x000fe200048070ff */
[C---:B------:R-:W-:Y:S01]  /*7ef0*/  FFMA R10, R73.reuse, R83, R10 ;  /* 0x00000053490a7223 */ /* 0x040fe2000000000a */
[C---:B------:R-:W-:Y:S01]  /*7f00*/  FFMA R15, R73.reuse, R84, R15 ;  /* 0x00000054490f7223 */ /* 0x040fe2000000000f */
[C---:B------:R-:W-:Y:S01]  /*7f10*/  FFMA R12, R73.reuse, R85, R12 ;  /* 0x00000055490c7223 */ /* 0x040fe2000000000c */
[----:B------:R-:W-:Y:S01]  /*7f20*/  F2FP.F16.E4M3.UNPACK_B R124, R152.H1 ;  /* 0x00000098ff7c723e */ /* 0x000fe200030006ff */
[----:B------:R-:W-:Y:S01]  /*7f30*/  FFMA R13, R73, R86, R13 ;  /* 0x00000056490d7223 */ /* 0x000fe2000000000d */
[----:B------:R-:W-:Y:S01]  /*7f40*/  F2FP.SATFINITE.E4M3.F32.PACK_AB_MERGE_C R173, R5, R4, R174 ;  /* 0x0000000405ad723e */ /* 0x000fe200048070ae */
[--C-:B------:R-:W-:Y:S01]  /*7f50*/  HADD2.F32 R121, -RZ, R122.reuse.H0_H0 ;  /* 0x2000007aff797230 */ /* 0x100fe20000004100 */
[----:B------:R-:W-:Y:S01]  /*7f60*/  F2FP.SATFINITE.E4M3.F32.PACK_AB_MERGE_C R174, R15, R10, RZ ;  /* 0x0000000a0fae723e */ /* 0x000fe200048070ff */
[----:B------:R-:W-:Y:S02]  /*7f70*/  HADD2.F32 R122, -RZ, R122.H1_H1 ;  /* 0x3000007aff7a7230 */ /* 0x000fe40000004100 */
[C---:B------:R-:W-:Y:S01]  /*7f80*/  FMUL R14, R70.reuse, R18 ;  /* 0x00000012460e7220 */ /* 0x040fe20000400000 */
[----:B------:R-:W-:Y:S01]  /*7f90*/  HADD2.F32 R88, -RZ, R88.H1_H1 ;  /* 0x30000058ff587230 */ /* 0x000fe20000004100 */
[----:B------:R-:W-:Y:S01]  /*7fa0*/  F2FP.SATFINITE.E4M3.F32.PACK_AB_MERGE_C R174, R9, R8, R174 ;  /* 0x0000000809ae723e */ /* 0x000fe200048070ae */
[C---:B------:R-:W-:Y:S01]  /*7fb0*/  FMUL R19, R70.reuse, R19 ;  /* 0x0000001346137220 */ /* 0x040fe20000400000 */
[--C-:B------:R-:W-:Y:S02]  /*7fc0*/  HADD2.F32 R91, -RZ, R92.reuse.H0_H0 ;  /* 0x2000005cff5b7230 */ /* 0x100fe40000004100 */
[C---:B------:R-:W-:Y:S01]  /*7fd0*/  FFMA R14, R73.reuse, R87, R14 ;  /* 0x00000057490e7223 */ /* 0x040fe2000000000e */
[----:B------:R-:W-:Y:S02]  /*7fe0*/  HADD2.F32 R92, -RZ, R92.H1_H1 ;  /* 0x3000005cff5c7230 */ /* 0x000fe40000004100 */
[C---:B------:R-:W-:Y:S01]  /*7ff0*/  FFMA R19, R73.reuse, R88, R19 ;  /* 0x0000005849137223 */ /* 0x040fe20000000013 */
[C---:B------:R-:W-:Y:S01]  /*8000*/  FFMA R16, R73.reuse, R89, R16 ;  /* 0x0000005949107223 */ /* 0x040fe20000000010 */
        /* <DEDUP_REMOVED lines=17> */
[----:B------:R1:W-:Y:S01]  /*8120*/  STS.128 [R137+UR44+0x4400], R172 ;  /* 0x004400ac89007988 */ /* 0x0003e20008000c2c */
[----:B------:R-:W-:Y:S01]  /*8130*/  F2FP.SATFINITE.E4M3.F32.PACK_AB_MERGE_C R180, R17, R16, R180 ;  /* 0x0000001011b4723e */ /* 0x000fe200048070b4 */
[C---:B------:R-:W-:Y:S01]  /*8140*/  FFMA R22, R73.reuse, R95, R22 ;  /* 0x0000005f49167223 */ /* 0x040fe20000000016 */
[C---:B------:R-:W-:Y:S01]  /*8150*/  FMUL R27, R70.reuse, R27 ;  /* 0x0000001b461b7220 */ /* 0x040fe20000400000 */
[--C-:B------:R-:W-:Y:S02]  /*8160*/  HADD2.F32 R99, -RZ, R100.reuse.H0_H0 ;  /* 0x20000064ff637230 */ /* 0x100fe40000004100 */
[C---:B------:R-:W-:Y:S01]  /*8170*/  FMUL R26, R70.reuse, R30 ;  /* 0x0000001e461a7220 */ /* 0x040fe20000400000 */
[----:B------:R-:W-:Y:S02]  /*8180*/  HADD2.F32 R100, -RZ, R100.H1_H1 ;  /* 0x30000064ff647230 */ /* 0x000fe40000004100 */
[C---:B------:R-:W-:Y:S01]  /*8190*/  FFMA R27, R73.reuse, R96, R27 ;  /* 0x00000060491b7223 */ /* 0x040fe2000000001b */
[C---:B------:R-:W-:Y:S01]  /*81a0*/  FFMA R24, R73.reuse, R97, R24 ;  /* 0x0000006149187223 */ /* 0x040fe20000000018 */
[C---:B------:R-:W-:Y:S01]  /*81b0*/  FFMA R25, R73.reuse, R98, R25 ;  /* 0x0000006249197223 */ /* 0x040fe20000000019 */
[----:B------:R-:W-:Y:S01]  /*81c0*/  F2FP.F16.E4M3.UNPACK_B R130, R154 ;  /* 0x0000009aff82723e */ /* 0x000fe200020006ff */
[----:B------:R-:W-:Y:S01]  /*81d0*/  FFMA R26, R73, R99, R26 ;  /* 0x00000063491a7223 */ /* 0x000fe2000000001a */
[----:B------:R-:W-:Y:S01]  /*81e0*/  F2FP.SATFINITE.E4M3.F32.PACK_AB_MERGE_C R181, R27, R22, RZ ;  /* 0x000000161bb5723e */ /* 0x000fe200048070ff */
[C---:B------:R-:W-:Y:S01]  /*81f0*/  FMUL R31, R70.reuse, R31 ;  /* 0x0000001f461f7220 */ /* 0x040fe20000400000 */
[--C-:B------:R-:W-:Y:S02]  /*8200*/  HADD2.F32 R103, -RZ, R104.reuse.H0_H0 ;  /* 0x20000068ff677230 */ /* 0x100fe40000004100 */
[C---:B------:R-:W-:Y:S01]  /*8210*/  FMUL R30, R70.reuse, R34 ;  /* 0x00000022461e7220 */ /* 0x040fe20000400000 */
[----:B------:R-:W-:Y:S01]  /*8220*/  HADD2.F32 R104, -RZ, R104.H1_H1 ;  /* 0x30000068ff687230 */ /* 0x000fe20000004100 */
[----:B------:R-:W-:Y:S01]  /*8230*/  F2FP.SATFINITE.E4M3.F32.PACK_AB_MERGE_C R181, R21, R20, R181 ;  /* 0x0000001415b5723e */ /* 0x000fe200048070b5 */
[C---:B------:R-:W-:Y:S01]  /*8240*/  FFMA R31, R73.reuse, R100, R31 ;  /* 0x00000064491f7223 */ /* 0x040fe2000000001f */
[C---:B------:R-:W-:Y:S01]  /*8250*/  FFMA R28, R73.reuse, R101, R28 ;  /* 0x00000065491c7223 */ /* 0x040fe2000000001c */
[C---:B------:R-:W-:Y:S01]  /*8260*/  FFMA R29, R73.reuse, R102, R29 ;  /* 0x00000066491d7223 */ /* 0x040fe2000000001d */
[----:B------:R-:W-:Y:S01]  /*8270*/  F2FP.F16.E4M3.UNPACK_B R132, R154.H1 ;  /* 0x0000009aff84723e */ /* 0x000fe200030006ff */
[----:B------:R-:W-:Y:S01]  /*8280*/  FFMA R30, R73, R103, R30 ;  /* 0x00000067491e7223 */ /* 0x000fe2000000001e */
[----:B------:R-:W-:Y:S01]  /*8290*/  F2FP.SATFINITE.E4M3.F32.PACK_AB_MERGE_C R182, R31, R26, RZ ;  /* 0x0000001a1fb6723e */ /* 0x000fe200048070ff */
[----:B------:R-:W-:Y:S02]  /*82a0*/  HADD2.F32 R129, -RZ, R130.H0_H0 ;  /* 0x20000082ff817230 */ /* 0x000fe40000004100 */
[C---:B------:R-:W-:Y:S01]  /*82b0*/  FMUL R35, R70.reuse, R35 ;  /* 0x0000002346237220 */ /* 0x040fe20000400000 */
[----:B------:R-:W-:Y:S01]  /*82c0*/  HADD2.F32 R107, -RZ, R108.H0_H0 ;  /* 0x2000006cff6b7230 */ /* 0x000fe20000004100 */
[----:B------:R-:W-:Y:S01]  /*82d0*/  F2FP.SATFINITE.E4M3.F32.PACK_AB_MERGE_C R182, R25, R24, R182 ;  /* 0x0000001819b6723e */ /* 0x000fe200048070b6 */
[----:B------:R-:W-:Y:S02]  /*82e0*/  HADD2.F32 R130, -RZ, R130.H1_H1 ;  /* 0x30000082ff827230 */ /* 0x000fe40000004100 */
[C---:B------:R-:W-:Y:S01]  /*82f0*/  FFMA R35, R73.reuse, R104, R35 ;  /* 0x0000006849237223 */ /* 0x040fe20000000023 */
[C---:B------:R-:W-:Y:S01]  /*8300*/  FFMA R32, R73.reuse, R105, R32 ;  /* 0x0000006949207223 */ /* 0x040fe20000000020 */
[----:B------:R-:W-:Y:S01]  /*8310*/  FFMA R33, R73, R106, R33 ;  /* 0x0000006a49217223 */ /* 0x000fe20000000021 */
[----:B------:R-:W-:Y:S02]  /*8320*/  HADD2.F32 R108, -RZ, R108.H1_H1 ;  /* 0x3000006cff6c7230 */ /* 0x000fe40000004100 */
        /* <DEDUP_REMOVED lines=16> */
[----:B------:R1:W-:Y:S01]  /*8430*/  STS.128 [R179+0x4010], R180 ;  /* 0x004010b4b3007388 */ /* 0x0003e20000000c00 */
[----:B------:R-:W-:Y:S01]  /*8440*/  F2FP.SATFINITE.E4M3.F32.PACK_AB_MERGE_C R188, R33, R32, R188 ;  /* 0x0000002021bc723e */ /* 0x000fe200048070bc */
[C---:B------:R-:W-:Y:S01]  /*8450*/  FFMA R38, R73.reuse, R111, R38 ;  /* 0x0000006f49267223 */ /* 0x040fe20000000026 */
[C---:B------:R-:W-:Y:S01]  /*8460*/  FMUL R43, R70.reuse, R43 ;  /* 0x0000002b462b7220 */ /* 0x040fe20000400000 */
[--C-:B------:R-:W-:Y:S02]  /*8470*/  HADD2.F32 R115, -RZ, R116.reuse.H0_H0 ;  /* 0x20000074ff737230 */ /* 0x100fe40000004100 */
[----:B------:R-:W-:Y:S01]  /*8480*/  FMUL R42, R70, R46 ;  /* 0x0000002e462a7220 */ /* 0x000fe20000400000 */
[----:B------:R-:W-:Y:S02]  /*8490*/  HADD2.F32 R116, -RZ, R116.H1_H1 ;  /* 0x30000074ff747230 */ /* 0x000fe40000004100 */
[C---:B------:R-:W-:Y:S01]  /*84a0*/  FFMA R43, R73.reuse, R112, R43 ;  /* 0x00000070492b7223 */ /* 0x040fe2000000002b */
[C---:B------:R-:W-:Y:S01]  /*84b0*/  FFMA R40, R73.reuse, R113, R40 ;  /* 0x0000007149287223 */ /* 0x040fe20000000028 */
[C---:B------:R-:W-:Y:S01]  /*84c0*/  FFMA R41, R73.reuse, R114, R41 ;  /* 0x0000007249297223 */ /* 0x040fe20000000029 */
[----:B------:R-:W-:Y:S01]  /*84d0*/  ISETP.NE.AND P0, PT, R178, RZ, PT ;  /* 0x000000ffb200720c */ /* 0x000fe20003f05270 */
        /* <DEDUP_REMOVED lines=10> */
[C---:B------:R-:W-:Y:S01]  /*8580*/  FMUL R51, R70.reuse, R51 ;  /* 0x0000003346337220 */ /* 0x040fe20000400000 */
[--C-:B------:R-:W-:Y:S02]  /*8590*/  HADD2.F32 R123, -RZ, R124.reuse.H0_H0 ;  /* 0x2000007cff7b7230 */ /* 0x100fe40000004100 */
[C---:B------:R-:W-:Y:S01]  /*85a0*/  FFMA R46, R73.reuse, R119, R46 ;  /* 0x00000077492e7223 */ /* 0x040fe2000000002e */
[----:B------:R-:W-:Y:S02]  /*85b0*/  HADD2.F32 R124, -RZ, R124.H1_H1 ;  /* 0x3000007cff7c7230 */ /* 0x000fe40000004100 */
[C---:B------:R-:W-:Y:S01]  /*85c0*/  FMUL R50, R70.reuse, R54 ;  /* 0x0000003646327220 */ /* 0x040fe20000400000 */
[C---:B------:R-:W-:Y:S01]  /*85d0*/  FFMA R51, R73.reuse, R120, R51 ;  /* 0x0000007849337223 */ /* 0x040fe20000000033 */
[C---:B------:R-:W-:Y:S01]  /*85e0*/  FMUL R55, R70.reuse, R55 ;  /* 0x0000003746377220 */ /* 0x040fe20000400000 */
[C---:B------:R-:W-:Y:S01]  /*85f0*/  FFMA R48, R73.reuse, R121, R48 ;  /* 0x0000007949307223 */ /* 0x040fe20000000030 */
[C---:B------:R-:W-:Y:S01]  /*8600*/  FFMA R49, R73.reuse, R122, R49 ;  /* 0x0000007a49317223 */ /* 0x040fe20000000031 */
        /* <DEDUP_REMOVED lines=20> */
[----:B------:R-:W-:Y:S01]  /*8750*/  FFMA R63, R73, R132, R63 ;  /* 0x00000084493f7223 */ /* 0x000fe2000000003f */
[----:B------:R-:W-:Y:S01]  /*8760*/  FMUL R67, R70, R67 ;  /* 0x0000004346437220 */ /* 0x000fe20000400000 */
[----:B------:R-:W-:Y:S01]  /*8770*/  F2FP.SATFINITE.E4M3.F32.PACK_AB_MERGE_C R190, R47, R42, RZ ;  /* 0x0000002a2fbe723e */ /* 0x000fe200048070ff */
[----:B------:R-:W-:Y:S01]  /*8780*/  FFMA R60, R73, R133, R60 ;  /* 0x00000085493c7223 */ /* 0x000fe2000000003c */
[----:B------:R-:W-:Y:S01]  /*8790*/  F2FP.SATFINITE.E4M3.F32.PACK_AB_MERGE_C R191, R51, R46, RZ ;  /* 0x0000002e33bf723e */ /* 0x000fe200048070ff */
[C---:B------:R-:W-:Y:S01]  /*87a0*/  FFMA R61, R73.reuse, R134, R61 ;  /* 0x00000086493d7223 */ /* 0x040fe2000000003d */
[C---:B------:R-:W-:Y:S01]  /*87b0*/  FFMA R62, R73.reuse, R135, R62 ;  /* 0x00000087493e7223 */ /* 0x040fe2000000003e */
[----:B------:R-:W-:Y:S01]  /*87c0*/  FFMA R67, R73, R136, R67 ;  /* 0x0000008849437223 */ /* 0x000fe20000000043 */
[----:B------:R-:W-:Y:S02]  /*87d0*/  F2FP.SATFINITE.E4M3.F32.PACK_AB_MERGE_C R190, R41, R40, R190 ;  /* 0x0000002829be723e */ /* 0x000fe400048070be */
[----:B------:R-:W-:Y:S02]  /*87e0*/  F2FP.SATFINITE.E4M3.F32.PACK_AB_MERGE_C R191, R45, R44, R191 ;  /* 0x0000002c2dbf723e */ /* 0x000fe400048070bf */
[----:B------:R-:W-:Y:S02]  /*87f0*/  F2FP.SATFINITE.E4M3.F32.PACK_AB_MERGE_C R192, R55, R50, RZ ;  /* 0x0000003237c0723e */ /* 0x000fe400048070ff */
[----:B------:R-:W-:Y:S01]  /*8800*/  F2FP.SATFINITE.E4M3.F32.PACK_AB_MERGE_C R193, R59, R54, RZ ;  /* 0x000000363bc1723e */ /* 0x000fe200048070ff */
[----:B------:R1:W-:Y:S01]  /*8810*/  STS.128 [R185+0x4020], R188 ;  /* 0x004020bcb9007388 */ /* 0x0003e20000000c00 */
[----:B------:R-:W-:Y:S02]  /*8820*/  F2FP.SATFINITE.E4M3.F32.PACK_AB_MERGE_C R194, R63, R58, RZ ;  /* 0x0000003a3fc2723e */ /* 0x000fe400048070ff */
[----:B------:R-:W-:Y:S02]  /*8830*/  F2FP.SATFINITE.E4M3.F32.PACK_AB_MERGE_C R195, R67, R62, RZ ;  /* 0x0000003e43c3723e */ /* 0x000fe400048070ff */
[----:B------:R-:W-:Y:S02]  /*8840*/  F2FP.SATFINITE.E4M3.F32.PACK_AB_MERGE_C R192, R49, R48, R192 ;  /* 0x0000003031c0723e */ /* 0x000fe400048070c0 */
[----:B------:R-:W-:Y:S02]  /*8850*/  F2FP.SATFINITE.E4M3.F32.PACK_AB_MERGE_C R193, R53, R52, R193 ;  /* 0x0000003435c1723e */ /* 0x000fe400048070c1 */
[----:B------:R-:W-:Y:S02]  /*8860*/  F2FP.SATFINITE.E4M3.F32.PACK_AB_MERGE_C R194, R57, R56, R194 ;  /* 0x0000003839c2723e */ /* 0x000fe400048070c2 */
[----:B------:R-:W-:Y:S02]  /*8870*/  F2FP.SATFINITE.E4M3.F32.PACK_AB_MERGE_C R195, R61, R60, R195 ;  /* 0x0000003c3dc3723e */ /* 0x000fe400048070c3 */
[----:B------:R-:W-:Y:S02]  /*8880*/  LEA R197, R166, UR44, 0x3 ;  /* 0x0000002ca6c57c11 */ /* 0x000fe4000f8e18ff */
[----:B------:R-:W-:Y:S01]  /*8890*/  @P6 SHF.L.U32 R202, R165, 0x1f, RZ ;  /* 0x0000001fa5ca6819 */ /* 0x000fe200000006ff */
[----:B------:R1:W-:Y:S01]  /*88a0*/  STS.128 [R184+0x4010], R192 ;  /* 0x004010c0b8007388 */ /* 0x0003e20000000c00 */
[----:B------:R-:W-:Y:S01]  /*88b0*/  @!PT LDS RZ, [RZ] ;  /* 0x00000000fffff984 */ /* 0x000fe20000000800 */
[----:B------:R-:W-:Y:S01]  /*88c0*/  @!PT LDS RZ, [RZ] ;  /* 0x00000000fffff984 */ /* 0x000fe20000000800 */
[----:B------:R-:W-:Y:S01]  /*88d0*/  @!PT LDS RZ, [RZ] ;  /* 0x00000000fffff984 */ /* 0x000fe20000000800 */
[----:B------:R-:W-:Y:S01]  /*88e0*/  @!PT LDS RZ, [RZ] ;  /* 0x00000000fffff984 */ /* 0x000fe20000000800 */
[----:B------:R2:W-:Y:S07]  /*88f0*/  MEMBAR.ALL.CTA ;  /* 0x0000000000007992 */ /* 0x0005ee0000008000 */
[----:B--2---:R-:W2:Y:S02]  /*8900*/  FENCE.VIEW.ASYNC.S ;  /* 0x00000000000073c6 */ /* 0x004ea40000000000 */
[----:B--2---:R-:W-:Y:S06]  /*8910*/  BAR.SYNC.DEFER_BLOCKING 0x1, 0x80 ;  /* 0x0042000000007b1d */ /* 0x004fec0000010000 */
[----:B------:R-:W-:Y:S05]  /*8920*/  @P0 BRA `(.L_x_143) ;  /* 0x0000000000280947 */ /* 0x000fea0003800000 */
[----:B------:R-:W2:Y:S01]  /*8930*/  LDCU.64 UR6, c[0x0][0x348] ;  /* 0x00006900ff0677ac */ /* 0x000ea20008000a00 */
[----:B------:R-:W-:Y:S01]  /*8940*/  UIADD3 UR4, UPT, UPT, UR44, 0x4400, URZ ;  /* 0x000044002c047890 */ /* 0x000fe2000fffe0ff */
[----:B------:R-:W-:Y:S05]  /*8950*/  UMOV UR51, UR36 ;  /* 0x0000002400337c82 */ /* 0x000fea0008000000 */
[----:B------:R-:W-:Y:S04]  /*8960*/  MOV R177, UR4 ;  /* 0x0000000400b17c02 */ /* 0x000fe80008000f00 */
[----:B------:R-:W-:Y:S01]  /*8970*/  R2UR UR48, R177 ;  /* 0x00000000b13072ca */ /* 0x000fe200000e0000 */
[----:B--2---:R-:W-:Y:S04]  /*8980*/  UIADD3 UR4, UP0, UPT, UR6, 0x680, URZ ;  /* 0x0000068006047890 */ /* 0x004fe8000ff1e0ff */
[----:B------:R-:W-:Y:S09]  /*8990*/  UIADD3.X UR5, UPT, UPT, URZ, UR7, URZ, UP0, !UPT ;  /* 0x00000007ff057290 */ /* 0x000ff200087fe4ff */
[----:B------:R2:W-:Y:S01]  /*89a0*/  UTMASTG.3D [UR48], [UR4] ;  /* 0x00000030040073b5 */ /* 0x0005e20008010000 */
[----:B------:R0:W-:Y:S01]  /*89b0*/  UTMACMDFLUSH ;  /* 0x00000000000079b7 */ /* 0x0001e20000000000 */
[----:B--2---:R-:W-:Y:S04]  /*89c0*/  DEPBAR.LE SB0, 0x1 ;  /* 0x000080400000791a */ /* 0x004fe80000000000 */
.L_x_143:
[----:B------:R-:W-:Y:S05]  /*89d0*/  BSYNC.RECONVERGENT B0 ;  /* 0x0000000000007941 */ /* 0x000fea0003800200 */
.L_x_142:
[----:B------:R-:W-:Y:S06]  /*89e0*/  BAR.SYNC.DEFER_BLOCKING 0x1, 0x80 ;  /* 0x0042000000007b1d */ /* 0x000fec0000010000 */
[----:B------:R-:W2:Y:S01]  /*89f0*/  @P6 SYNCS.PHASECHK.TRANS64.TRYWAIT P0, [R197+URZ+0x200], R202 ;  /* 0x000200cac50065a7 */ /* 0x000ea200080011ff */
[----:B------:R-:W-:Y:S01]  /*8a00*/  BSSY B1, `(.L_x_144) ;  /* 0x0000023000017945 */ /* 0x000fe20003800000 */
[----:B--2---:R-:W-:Y:S03]  /*8a10*/  @P6 SEL R186, RZ, 0x1, !P0 ;  /* 0x00000001ffba6807 */ /* 0x004fe60004000000 */
[----:B------:R-:W-:Y:S05]  /*8a20*/  @!P6 BRA `(.L_x_145) ;  /* 0x000000000080e947 */ /* 0x000fea0003800000 */
[----:B------:R-:W-:Y:S01]  /*8a30*/  ISETP.NE.AND P1, PT, R187, RZ, PT ;  /* 0x000000ffbb00720c */ /* 0x000fe20003f25270 */
[----:B------:R-:W2:Y:S01]  /*8a40*/  S2R R0, SR_CgaCtaId ;  /* 0x0000000000007919 */ /* 0x000ea20000008800 */
[----:B------:R-:W-:Y:S01]  /*8a50*/  ISETP.NE.AND P0, PT, R186, RZ, PT ;  /* 0x000000ffba00720c */ /* 0x000fe20003f05270 */
[----:B------:R-:W-:Y:S10]  /*8a60*/  BSSY B0, `(.L_x_146) ;  /* 0x0000009000007945 */ /* 0x000ff40003800000 */
[----:B------:R-:W-:Y:S04]  /*8a70*/  @P1 IMAD R3, R166, 0x2000, R171 ;  /* 0x00002000a6031824 */ /* 0x000fe800078e02ab */
[C---:B------:R-:W-:Y:S01]  /*8a80*/  @P1 IMAD.IADD R5, R3.reuse, 0x1, R196 ;  /* 0x0000000103051824 */ /* 0x040fe200078e02c4 */
[----:B------:R-:W-:Y:S03]  /*8a90*/  @P1 IADD3 R200, PT, PT, R3, R200, RZ ;  /* 0x000000c803c81210 */ /* 0x000fe60007ffe0ff */
[----:B------:R-:W-:Y:S01]  /*8aa0*/  @P1 IMAD.IADD R198, R198, 0x1, R5 ;  /* 0x00000001c6c61824 */ /* 0x000fe200078e0205 */
[----:B------:R-:W-:Y:S06]  /*8ab0*/  @P0 BRA `(.L_x_147) ;  /* 0x00000000000c0947 */ /* 0x000fec0003800000 */
[----:B------:R-:W-:Y:S04]  /*8ac0*/  SHF.L.U32 R2, R165, 0x1f, RZ ;  /* 0x0000001fa5027819 */ /* 0x000fe800000006ff */
[----:B------:R-:W3:Y:S02]  /*8ad0*/  SYNCS.PHASECHK.TRANS64.TRYWAIT P0, [R197+URZ+0x200], R2 ;  /* 0x00020002c50075a7 */ /* 0x000ee400080011ff */
[----:B---3--:R-:W-:Y:S05]  /*8ae0*/  @!P0 BRA `(.L_x_148) ;  /* 0x0000002800a88947 */ /* 0x008fea0003800000 */
.L_x_147:
[----:B------:R-:W-:Y:S05]  /*8af0*/  BSYNC B0 ;  /* 0x0000000000007941 */ /* 0x000fea0003800000 */
.L_x_146:
[----:B------:R-:W-:Y:S01]  /*8b00*/  ISETP.NE.AND P0, PT, R187, RZ, PT ;  /* 0x000000ffbb00720c */ /* 0x000fe20003f05270 */
[----:B---3--:R-:W-:Y:S02]  /*8b10*/  VIADD R197, R197, 0x210 ;  /* 0x00000210c5c57836 */ /* 0x008fe40000000000 */
[----:B------:R-:W-:Y:S03]  /*8b20*/  VIADD R166, R166, 0x1 ;  /* 0x00000001a6a67836 */ /* 0x000fe60000000000 */
[----:B--2---:R-:W-:Y:S07]  /*8b30*/  PRMT R0, R0, 0x654, R197 ;  /* 0x0000065400007816 */ /* 0x004fee00000000c5 */
[----:B------:R2:W3:Y:S04]  /*8b40*/  @P0 LDS.128 R140, [R3] ;  /* 0x00000000038c0984 */ /* 0x0004e80000000c00 */
[----:B------:R2:W4:Y:S04]  /*8b50*/  @P0 LDS.128 R144, [R5+0x10] ;  /* 0x0000100005900984 */ /* 0x0005280000000c00 */
        /* <DEDUP_REMOVED lines=12> */
[----:B--234-:R-:W-:Y:S02]  /*8c20*/  LOP3.LUT R165, R165, R0, RZ, 0x3c, !PT ;  /* 0x00000000a5a57212 */ /* 0x01cfe400078e3cff */
.L_x_145:
[----:B------:R-:W-:Y:S05]  /*8c30*/  BSYNC B1 ;  /* 0x0000000000017941 */ /* 0x000fea0003800000 */
.L_x_144:
[----:B------:R-:W-:Y:S05]  /*8c40*/  VIADD R0, R71, 0x40 ;  /* 0x0000004047007836 */ /* 0x000fea0000000000 */
[----:B------:R-:W-:Y:S04]  /*8c50*/  SHF.R.U32.HI R0, RZ, 0x15, R0 ;  /* 0x00000015ff007819 */ /* 0x000fe80000011600 */
[----:B------:R-:W-:Y:S11]  /*8c60*/  LOP3.LUT P0, RZ, R0, 0x3, R159, 0x48, !PT ;  /* 0x0000000300ff7812 */ /* 0x000ff6000780489f */
[----:B------:R-:W-:Y:S02]  /*8c70*/  @!UPT UIADD3 URZ, UPT, UPT, URZ, URZ, URZ ;  /* 0x000000fffffff290 */ /* 0x000fe4000fffe0ff */
        /* <DEDUP_REMOVED lines=8> */
[----:B------:R-:W5:Y:S01]  /*8d00*/  LDCU.64 UR4, c[0x4][0x10] ;  /* 0x01000200ff0477ac */ /* 0x000f620008000a00 */
[----:B--2---:R-:W-:Y:S01]  /*8d10*/  MOV R5, UR9 ;  /* 0x0000000900057c02 */ /* 0x004fe20008000f00 */
[----:B------:R-:W-:Y:S01]  /*8d20*/  IMAD.U32 R4, RZ, RZ, UR8 ;  /* 0x00000008ff047e24 */ /* 0x000fe2000f8e00ff */
[----:B---3--:R-:W-:Y:S01]  /*8d30*/  MOV R7, UR7 ;  /* 0x0000000700077c02 */ /* 0x008fe20008000f00 */
[----:B------:R-:W-:Y:S01]  /*8d40*/  IMAD.U32 R6, RZ, RZ, UR6 ;  /* 0x00000006ff067e24 */ /* 0x000fe2000f8e00ff */
[----:B-----5:R-:W-:Y:S01]  /*8d50*/  MOV R11, UR5 ;  /* 0x00000005000b7c02 */ /* 0x020fe20008000f00 */
[----:B------:R-:W-:Y:S02]  /*8d60*/  IMAD.U32 R10, RZ, RZ, UR4 ;  /* 0x00000004ff0a7e24 */ /* 0x000fe4000f8e00ff */
[----:B------:R-:W-:Y:S07]  /*8d70*/  LEPC R20, `(.L_x_149) ;  /* 0x000000001014794e */ /* 0x000fee0000000000 */
[----:B-1--4-:R-:W-:Y:S05]  /*8d80*/  CALL.ABS.NOINC R2 ;  /* 0x0000000002007343 */ /* 0x012fea0003c00000 */
.L_x_149:
[----:B------:R-:W-:Y:S01]  /*8d90*/  ISETP.NE.AND P0, PT, R178, RZ, PT ;  /* 0x000000ffb200720c */ /* 0x000fe20003f05270 */
[----:B------:R-:W-:Y:S05]  /*8da0*/  WARPSYNC.ALL ;  /* 0x0000000000007948 */ /* 0x000fea0003800000 */
[----:B------:R-:W-:Y:S01]  /*8db0*/  R2UR UR4, R71 ;  /* 0x00000000470472ca */ /* 0x000fe200000e0000 */
[----:B------:R-:W-:Y:S01]  /*8dc0*/  BSSY.RECONVERGENT B0, `(.L_x_150) ;  /* 0x000011d000007945 */ /* 0x000fe20003800200 */
[----:B------:R-:W-:Y:S02]  /*8dd0*/  F2FP.F16.E4M3.UNPACK_B R11, R141 ;  /* 0x0000008dff0b723e */ /* 0x000fe400020006ff */
[----:B------:R-:W-:Y:S02]  /*8de0*/  F2FP.F16.E4M3.UNPACK_B R10, R142 ;  /* 0x0000008eff0a723e */ /* 0x000fe400020006ff */
[----:B------:R-:W-:Y:S01]  /*8df0*/  F2FP.F16.E4M3.UNPACK_B R9, R143 ;  /* 0x0000008fff09723e */ /* 0x000fe200020006ff */
[--C-:B------:R-:W-:Y:S01]  /*8e00*/  HADD2.F32 R74, -RZ, R11.reuse.H0_H0 ;  /* 0x2000000bff4a7230 */ /* 0x100fe20000004100 */
[----:B------:R-:W-:Y:S01]  /*8e10*/  F2FP.F16.E4M3.UNPACK_B R8, R144 ;  /* 0x00000090ff08723e */ /* 0x000fe200020006ff */
[----:B------:R-:W-:Y:S01]  /*8e20*/  HADD2.F32 R76, -RZ, R11.H1_H1 ;  /* 0x3000000bff4c7230 */ /* 0x000fe20000004100 */
[----:B------:R-:W-:Y:S01]  /*8e30*/  F2FP.F16.E4M3.UNPACK_B R7, R145 ;  /* 0x00000091ff07723e */ /* 0x000fe200020006ff */
[--C-:B------:R-:W-:Y:S01]  /*8e40*/  HADD2.F32 R77, -RZ, R10.reuse.H0_H0 ;  /* 0x2000000aff4d7230 */ /* 0x100fe20000004100 */
[----:B------:R-:W-:Y:S01]  /*8e50*/  F2FP.F16.E4M3.UNPACK_B R6, R146 ;  /* 0x00000092ff06723e */ /* 0x000fe200020006ff */
[----:B------:R-:W-:Y:S01]  /*8e60*/  HADD2.F32 R80, -RZ, R10.H1_H1 ;  /* 0x3000000aff507230 */ /* 0x000fe20000004100 */
[----:B------:R-:W-:Y:S01]  /*8e70*/  F2FP.F16.E4M3.UNPACK_B R5, R147 ;  /* 0x00000093ff05723e */ /* 0x000fe200020006ff */
[--C-:B------:R-:W-:Y:S01]  /*8e80*/  HADD2.F32 R81, -RZ, R9.reuse.H0_H0 ;  /* 0x20000009ff517230 */ /* 0x100fe20000004100 */
[----:B-1----:R-:W-:Y:S01]  /*8e90*/  F2FP.F16.E4M3.UNPACK_B R4, R148 ;  /* 0x00000094ff04723e */ /* 0x002fe200020006ff */
[----:B------:R-:W-:Y:S01]  /*8ea0*/  HADD2.F32 R83, -RZ, R9.H1_H1 ;  /* 0x30000009ff537230 */ /* 0x000fe20000004100 */
[-C--:B------:R-:W-:Y:S01]  /*8eb0*/  F2FP.F16.E4M3.UNPACK_B R2, R140.reuse ;  /* 0x0000008cff02723e */ /* 0x080fe200020006ff */
[--C-:B------:R-:W-:Y:S01]  /*8ec0*/  HADD2.F32 R86, -RZ, R8.reuse.H0_H0 ;  /* 0x20000008ff567230 */ /* 0x100fe20000004100 */
[----:B------:R-:W-:Y:S01]  /*8ed0*/  F2FP.F16.E4M3.UNPACK_B R140, R140.H1 ;  /* 0x0000008cff8c723e */ /* 0x000fe200030006ff */
[----:B------:R-:W-:Y:S01]  /*8ee0*/  HADD2.F32 R87, -RZ, R8.H1_H1 ;  /* 0x30000008ff577230 */ /* 0x000fe20000004100 */
[----:B------:R-:W-:Y:S01]  /*8ef0*/  F2FP.F16.E4M3.UNPACK_B R141, R141.H1 ;  /* 0x0000008dff8d723e */ /* 0x000fe200030006ff */
[--C-:B------:R-:W-:Y:S01]  /*8f00*/  HADD2.F32 R90, -RZ, R7.reuse.H0_H0 ;  /* 0x20000007ff5a7230 */ /* 0x100fe20000004100 */
[----:B------:R-:W-:Y:S01]  /*8f10*/  F2FP.F16.E4M3.UNPACK_B R142, R142.H1 ;  /* 0x0000008eff8e723e */ /* 0x000fe200030006ff */
[----:B------:R-:W-:Y:S01]  /*8f20*/  HADD2.F32 R91, -RZ, R7.H1_H1 ;  /* 0x30000007ff5b7230 */ /* 0x000fe20000004100 */
[----:B------:R-:W-:Y:S01]  /*8f30*/  F2FP.F16.E4M3.UNPACK_B R143, R143.H1 ;  /* 0x0000008fff8f723e */ /* 0x000fe200030006ff */
[--C-:B------:R-:W-:Y:S01]  /*8f40*/  HADD2.F32 R94, -RZ, R6.reuse.H0_H0 ;  /* 0x20000006ff5e7230 */ /* 0x100fe20000004100 */
[----:B------:R-:W-:Y:S01]  /*8f50*/  IADD3 R161, PT, PT, R161, 0x270, RZ ;  /* 0x00000270a1a17810 */ /* 0x000fe20007ffe0ff */
[----:B------:R-:W-:Y:S01]  /*8f60*/  HADD2.F32 R95, -RZ, R6.H1_H1 ;  /* 0x30000006ff5f7230 */ /* 0x000fe20000004100 */
[----:B------:R-:W-:Y:S01]  /*8f70*/  F2FP.F16.E4M3.UNPACK_B R107, R149 ;  /* 0x00000095ff6b723e */ /* 0x000fe200020006ff */
[--C-:B------:R-:W-:Y:S01]  /*8f80*/  HADD2.F32 R98, -RZ, R5.reuse.H0_H0 ;  /* 0x20000005ff627230 */ /* 0x100fe20000004100 */
[----:B------:R-:W-:Y:S01]  /*8f90*/  LOP3.LUT R161, R161, 0xfefffff8, RZ, 0xc0, !PT ;  /* 0xfefffff8a1a17812 */ /* 0x000fe200078ec0ff */
[----:B------:R-:W-:Y:S01]  /*8fa0*/  HADD2.F32 R99, -RZ, R5.H1_H1 ;  /* 0x30000005ff637230 */ /* 0x000fe20000004100 */
[----:B------:R-:W-:Y:S01]  /*8fb0*/  F2FP.F16.E4M3.UNPACK_B R111, R150 ;  /* 0x00000096ff6f723e */ /* 0x000fe200020006ff */
[--C-:B------:R-:W-:Y:S01]  /*8fc0*/  HADD2.F32 R102, -RZ, R4.reuse.H0_H0 ;  /* 0x20000004ff667230 */ /* 0x100fe20000004100 */
[----:B------:R-:W-:Y:S01]  /*8fd0*/  F2FP.F16.E4M3.UNPACK_B R115, R151 ;  /* 0x00000097ff73723e */ /* 0x000fe200020006ff */
[----:B------:R-:W-:Y:S01]  /*8fe0*/  HADD2.F32 R103, -RZ, R4.H1_H1 ;  /* 0x30000004ff677230 */ /* 0x000fe20000004100 */
[----:B------:R-:W-:Y:S01]  /*8ff0*/  F2FP.F16.E4M3.UNPACK_B R119, R152 ;  /* 0x00000098ff77723e */ /* 0x000fe200020006ff */
[----:B------:R-:W1:Y:S01]  /*9000*/  LDTM.x64 R4, tmem[UR4+0x40] ;  /* 0x00004004000479ee */ /* 0x000e620008340000 */
[--C-:B------:R-:W-:Y:S01]  /*9010*/  HADD2.F32 R0, -RZ, R2.reuse.H0_H0 ;  /* 0x20000002ff007230 */ /* 0x100fe20000004100 */
[----:B------:R-:W-:Y:S01]  /*9020*/  NOP ;  /* 0x0000000000007918 */ /* 0x000fe20000000000 */
[----:B-1----:R1:W-:Y:S01]  /*9030*/  SYNCS.ARRIVE.TRANS64.RED.A1T0 RZ, [R161+URZ], RZ ;  /* 0x000000ffa1ff79a7 */ /* 0x0023e200081004ff */
[----:B------:R-:W-:Y:S01]  /*9040*/  HADD2.F32 R2, -RZ, R2.H1_H1 ;  /* 0x30000002ff027230 */ /* 0x000fe20000004100 */
[----:B------:R-:W-:Y:S01]  /*9050*/  F2FP.F16.E4M3.UNPACK_B R123, R153 ;  /* 0x00000099ff7b723e */ /* 0x000fe200020006ff */
[----:B------:R-:W-:Y:S01]  /*9060*/  HADD2.F32 R78, -RZ, R141.H1_H1 ;  /* 0x3000008dff4e7230 */ /* 0x000fe20000004100 */
[----:B------:R-:W-:Y:S01]  /*9070*/  F2FP.F16.E4M3.UNPACK_B R127, R154 ;  /* 0x0000009aff7f723e */ /* 0x000fe200020006ff */
[--C-:B------:R-:W-:Y:S01]  /*9080*/  HADD2.F32 R106, -RZ, R107.reuse.H0_H0 ;  /* 0x2000006bff6a7230 */ /* 0x100fe20000004100 */
[----:B------:R-:W-:Y:S01]  /*9090*/  F2FP.F16.E4M3.UNPACK_B R130, R155 ;  /* 0x0000009bff82723e */ /* 0x000fe200020006ff */
[----:B------:R-:W-:Y:S01]  /*90a0*/  HADD2.F32 R107, -RZ, R107.H1_H1 ;  /* 0x3000006bff6b7230 */ /* 0x000fe20000004100 */
[----:B------:R-:W-:Y:S01]  /*90b0*/  F2FP.F16.E4M3.UNPACK_B R144, R144.H1 ;  /* 0x00000090ff90723e */ /* 0x000fe200030006ff */
        /* <DEDUP_REMOVED lines=12> */
[C---:B------:R-:W-:Y:S01]  /*9180*/  FMUL R4, R70.reuse, R4 ;  /* 0x0000000446047220 */ /* 0x040fe20000400000 */
[C---:B------:R-:W-:Y:S01]  /*9190*/  FMUL R5, R70.reuse, R5 ;  /* 0x0000000546057220 */ /* 0x040fe20000400000 */
[--C-:B------:R-:W-:Y:S02]  /*91a0*/  HADD2.F32 R3, -RZ, R140.reuse.H0_H0 ;  /* 0x2000008cff037230 */ /* 0x100fe40000004100 */
        /* <DEDUP_REMOVED lines=9> */
[----:B------:R-:W-:Y:S02]  /*9240*/  HADD2.F32 R122, -RZ, R123.H0_H0 ;  /* 0x2000007bff7a7230 */ /* 0x000fe40000004100 */
[C---:B------:R-:W-:Y:S01]  /*9250*/  FMUL R6, R70.reuse, R6 ;  /* 0x0000000646067220 */ /* 0x040fe20000400000 */
[----:B------:R-:W-:Y:S02]  /*9260*/  HADD2.F32 R72, -RZ, R140.H1_H1 ;  /* 0x3000008cff487230 */ /* 0x000fe40000004100 */
[C---:B------:R-:W-:Y:S01]  /*9270*/  FMUL R7, R70.reuse, R7 ;  /* 0x0000000746077220 */ /* 0x040fe20000400000 */
[----:B------:R-:W-:Y:S02]  /*9280*/  HADD2.F32 R75, -RZ, R141.H0_H0 ;  /* 0x2000008dff4b7230 */ /* 0x000fe40000004100 */
[C---:B------:R-:W-:Y:S01]  /*9290*/  FFMA R6, R73.reuse, R3, R6 ;  /* 0x0000000349067223 */ /* 0x040fe20000000006 */
[----:B------:R-:W-:Y:S02]  /*92a0*/  HADD2.F32 R123, -RZ, R123.H1_H1 ;  /* 0x3000007bff7b7230 */ /* 0x000fe40000004100 */
[C---:B------:R-:W-:Y:S01]  /*92b0*/  FFMA R7, R73.reuse, R72, R7 ;  /* 0x0000004849077223 */ /* 0x040fe20000000007 */
[C---:B------:R-:W-:Y:S01]  /*92c0*/  FFMA R8, R73.reuse, R74, R8 ;  /* 0x0000004a49087223 */ /* 0x040fe20000000008 */
[----:B------:R-:W-:Y:S01]  /*92d0*/  FFMA R9, R73, R76, R9 ;  /* 0x0000004c49097223 */ /* 0x000fe20000000009 */
[--C-:B------:R-:W-:Y:S02]  /*92e0*/  HADD2.F32 R126, -RZ, R127.reuse.H0_H0 ;  /* 0x2000007fff7e7230 */ /* 0x100fe40000004100 */
[C---:B------:R-:W-:Y:S01]  /*92f0*/  FMUL R10, R70.reuse, R10 ;  /* 0x0000000a460a7220 */ /* 0x040fe20000400000 */
[----:B------:R-:W-:Y:S01]  /*9300*/  F2FP.SATFINITE.E4M3.F32.PACK_AB_MERGE_C R76, R7, R6, RZ ;  /* 0x00000006074c723e */ /* 0x000fe200048070ff */
[C---:B------:R-:W-:Y:S01]  /*9310*/  FMUL R7, R70.reuse, R20 ;  /* 0x0000001446077220 */ /* 0x040fe20000400000 */
[----:B------:R-:W-:Y:S02]  /*9320*/  HADD2.F32 R127, -RZ, R127.H1_H1 ;  /* 0x3000007fff7f7230 */ /* 0x000fe40000004100 */
[C---:B------:R-:W-:Y:S01]  /*9330*/  FFMA R10, R73.reuse, R75, R10 ;  /* 0x0000004b490a7223 */ /* 0x040fe2000000000a */
[----:B------:R-:W-:Y:S02]  /*9340*/  HADD2.F32 R72, -RZ, R130.H0_H0 ;  /* 0x20000082ff487230 */ /* 0x000fe40000004100 */
[C---:B------:R-:W-:Y:S01]  /*9350*/  FMUL R11, R70.reuse, R11 ;  /* 0x0000000b460b7220 */ /* 0x040fe20000400000 */
[--C-:B------:R-:W-:Y:S02]  /*9360*/  HADD2.F32 R79, -RZ, R142.reuse.H0_H0 ;  /* 0x2000008eff4f7230 */ /* 0x100fe40000004100 */
[C---:B------:R-:W-:Y:S01]  /*9370*/  FMUL R14, R70.reuse, R14 ;  /* 0x0000000e460e7220 */ /* 0x040fe20000400000 */
[----:B------:R-:W-:Y:S02]  /*9380*/  HADD2.F32 R82, -RZ, R142.H1_H1 ;  /* 0x3000008eff527230 */ /* 0x000fe40000004100 */
[C---:B------:R-:W-:Y:S01]  /*9390*/  FFMA R11, R73.reuse, R78, R11 ;  /* 0x0000004e490b7223 */ /* 0x040fe2000000000b */
[C---:B------:R-:W-:Y:S01]  /*93a0*/  FFMA R12, R73.reuse, R77, R12 ;  /* 0x0000004d490c7223 */ /* 0x040fe2000000000c */
[C---:B------:R-:W-:Y:S01]  /*93b0*/  FFMA R13, R73.reuse, R80, R13 ;  /* 0x00000050490d7223 */ /* 0x040fe2000000000d */
[----:B------:R-:W-:Y:S01]  /*93c0*/  FFMA R14, R73, R79, R14 ;  /* 0x0000004f490e7223 */ /* 0x000fe2000000000e */
[----:B------:R-:W-:Y:S01]  /*93d0*/  HADD2.F32 R75, -RZ, R130.H1_H1 ;  /* 0x30000082ff4b7230 */ /* 0x000fe20000004100 */
[----:B------:R-:W-:Y:S01]  /*93e0*/  F2FP.SATFINITE.E4M3.F32.PACK_AB_MERGE_C R78, R11, R10, RZ ;  /* 0x0000000a0b4e723e */ /* 0x000fe200048070ff */
[C---:B------:R-:W-:Y:S01]  /*93f0*/  FMUL R10, R70.reuse, R21 ;  /* 0x00000015460a7220 */ /* 0x040fe20000400000 */
[C---:B------:R-:W-:Y:S01]  /*9400*/  FMUL R21, R70.reuse, R28 ;  /* 0x0000001c46157220 */ /* 0x040fe20000400000 */
        /* <DEDUP_REMOVED lines=8> */
[C---:B------:R-:W-:Y:S01]  /*9490*/  FMUL R18, R70.reuse, R25 ;  /* 0x0000001946127220 */ /* 0x040fe20000400000 */
[----:B------:R-:W-:Y:S01]  /*94a0*/  F2FP.SATFINITE.E4M3.F32.PACK_AB_MERGE_C R14, R15, R14, RZ ;  /* 0x0000000e0f0e723e */ /* 0x000fe200048070ff */
        /* <DEDUP_REMOVED lines=8> */
[C---:B------:R-:W-:Y:S01]  /*9530*/  FFMA R11, R73.reuse, R88, R11 ;  /* 0x00000058490b7223 */ /* 0x040fe2000000000b */
[----:B------:R-:W-:Y:S01]  /*9540*/  FMUL R22, R70, R29 ;  /* 0x0000001d46167220 */ /* 0x000fe20000400000 */
        /* <DEDUP_REMOVED lines=13> */
[----:B------:R-:W-:Y:S01]  /*9620*/  FMUL R20, R70, R27 ;  /* 0x0000001b46147220 */ /* 0x000fe20000400000 */
[--C-:B------:R-:W-:Y:S01]  /*9630*/  HADD2.F32 R96, -RZ, R146.reuse.H0_H0 ;  /* 0x20000092ff607230 */ /* 0x100fe20000004100 */
[----:B------:R-:W-:Y:S01]  /*9640*/  F2FP.SATFINITE.E4M3.F32.PACK_AB_MERGE_C R16, R10, R7, R16 ;  /* 0x000000070a10723e */ /* 0x000fe20004807010 */
[----:B------:R-:W-:Y:S02]  /*9650*/  HADD2.F32 R97, -RZ, R146.H1_H1 ;  /* 0x30000092ff617230 */ /* 0x000fe40000004100 */
[C---:B------:R-:W-:Y:S01]  /*9660*/  FFMA R20, R73.reuse, R93, R20 ;  /* 0x0000005d49147223 */ /* 0x040fe20000000014 */
[C---:B------:R-:W-:Y:S01]  /*9670*/  FFMA R21, R73.reuse, R94, R21 ;  /* 0x0000005e49157223 */ /* 0x040fe20000000015 */
[C---:B------:R-:W-:Y:S01]  /*9680*/  FFMA R22, R73.reuse, R95, R22 ;  /* 0x0000005f49167223 */ /* 0x040fe20000000016 */
[C---:B------:R-:W-:Y:S01]  /*9690*/  FMUL R23, R70.reuse, R30 ;  /* 0x0000001e46177220 */ /* 0x040fe20000400000 */
[----:B------:R-:W-:Y:S01]  /*96a0*/  FMUL R30, R70, R37 ;  /* 0x00000025461e7220 */ /* 0x000fe20000400000 */
[----:B------:R-:W-:Y:S01]  /*96b0*/  F2FP.SATFINITE.E4M3.F32.PACK_AB_MERGE_C R19, R20, R19, RZ ;  /* 0x000000131413723e */ /* 0x000fe200048070ff */
[C---:B------:R-:W-:Y:S01]  /*96c0*/  FMUL R37, R70.reuse, R44 ;  /* 0x0000002c46257220 */ /* 0x040fe20000400000 */
[C---:B------:R-:W-:Y:S01]  /*96d0*/  FFMA R23, R73.reuse, R96, R23 ;  /* 0x0000006049177223 */ /* 0x040fe20000000017 */
        /* <DEDUP_REMOVED lines=20> */
[----:B------:R-:W-:Y:S01]  /*9820*/  F2FP.F16.E4M3.UNPACK_B R151, R151.H1 ;  /* 0x00000097ff97723e */ /* 0x000fe200030006ff */
[----:B------:R-:W-:Y:S01]  /*9830*/  FMUL R38, R70, R45 ;  /* 0x0000002d46267220 */ /* 0x000fe20000400000 */
[----:B------:R-:W-:Y:S01]  /*9840*/  F2FP.SATFINITE.E4M3.F32.PACK_AB_MERGE_C R19, R28, R27, RZ ;  /* 0x0000001b1c13723e */ /* 0x000fe200048070ff */
[----:B------:R-:W-:Y:S01]  /*9850*/  FFMA R31, R73, R104, R31 ;  /* 0x00000068491f7223 */ /* 0x000fe2000000001f */
[C---:B------:R-:W-:Y:S01]  /*9860*/  FMUL R45, R70.reuse, R52 ;  /* 0x00000034462d7220 */ /* 0x040fe20000400000 */
[C---:B------:R-:W-:Y:S01]  /*9870*/  FMUL R52, R70.reuse, R59 ;  /* 0x0000003b46347220 */ /* 0x040fe20000400000 */
[----:B------:R-:W-:Y:S01]  /*9880*/  F2FP.F16.E4M3.UNPACK_B R152, R152.H1 ;  /* 0x00000098ff98723e */ /* 0x000fe200030006ff */
[C---:B------:R-:W-:Y:S01]  /*9890*/  FMUL R59, R70.reuse, R66 ;  /* 0x00000042463b7220 */ /* 0x040fe20000400000 */
[----:B------:R-:W-:Y:S01]  /*98a0*/  F2FP.SATFINITE.E4M3.F32.PACK_AB_MERGE_C R66, R13, R12, R14 ;  /* 0x0000000c0d42723e */ /* 0x000fe2000480700e */
        /* <DEDUP_REMOVED lines=11> */
[C---:B------:R-:W-:Y:S01]  /*9960*/  FFMA R35, R73.reuse, R108, R35 ;  /* 0x0000006c49237223 */ /* 0x040fe20000000023 */
[C---:B------:R-:W-:Y:S01]  /*9970*/  FMUL R36, R70.reuse, R43 ;  /* 0x0000002b46247220 */ /* 0x040fe20000400000 */
[--C-:B------:R-:W-:Y:S02]  /*9980*/  HADD2.F32 R112, -RZ, R150.reuse.H0_H0 ;  /* 0x20000096ff707230 */ /* 0x100fe40000004100 */
[C---:B------:R-:W-:Y:S01]  /*9990*/  FMUL R39, R70.reuse, R46 ;  /* 0x0000002e46277220 */ /* 0x040fe20000400000 */
[----:B------:R-:W-:Y:S02]  /*99a0*/  HADD2.F32 R113, -RZ, R150.H1_H1 ;  /* 0x30000096ff717230 */ /* 0x000fe40000004100 */
        /* <DEDUP_REMOVED lines=12> */
[C---:B------:R-:W-:Y:S01]  /*9a70*/  FMUL R46, R70.reuse, R53 ;  /* 0x00000035462e7220 */ /* 0x040fe20000400000 */
[--C-:B------:R-:W-:Y:S02]  /*9a80*/  HADD2.F32 R120, -RZ, R152.reuse.H0_H0 ;  /* 0x20000098ff787230 */ /* 0x100fe40000004100 */
[C---:B------:R-:W-:Y:S01]  /*9a90*/  FMUL R50, R70.reuse, R57 ;  /* 0x0000003946327220 */ /* 0x040fe20000400000 */
[C---:B------:R-:W-:Y:S01]  /*9aa0*/  FMUL R51, R70.reuse, R58 ;  /* 0x0000003a46337220 */ /* 0x040fe20000400000 */
[C---:B------:R-:W-:Y:S01]  /*9ab0*/  FMUL R53, R70.reuse, R60 ;  /* 0x0000003c46357220 */ /* 0x040fe20000400000 */
[C---:B------:R-:W-:Y:S01]  /*9ac0*/  FFMA R43, R73.reuse, R116, R43 ;  /* 0x00000074492b7223 */ /* 0x040fe2000000002b */
[----:B------:R-:W-:Y:S02]  /*9ad0*/  HADD2.F32 R121, -RZ, R152.H1_H1 ;  /* 0x30000098ff797230 */ /* 0x000fe40000004100 */
[C---:B------:R-:W-:Y:S01]  /*9ae0*/  FMUL R47, R70.reuse, R54 ;  /* 0x00000036462f7220 */ /* 0x040fe20000400000 */
[C---:B------:R-:W-:Y:S01]  /*9af0*/  FMUL R57, R70.reuse, R64 ;  /* 0x0000004046397220 */ /* 0x040fe20000400000 */
[C---:B------:R-:W-:Y:S01]  /*9b00*/  FMUL R58, R70.reuse, R65 ;  /* 0x00000041463a7220 */ /* 0x040fe20000400000 */
[C---:B------:R-:W-:Y:S01]  /*9b10*/  FMUL R60, R70.reuse, R67 ;  /* 0x00000043463c7220 */ /* 0x040fe20000400000 */
[----:B------:R-:W-:Y:S01]  /*9b20*/  FFMA R44, R73, R117, R44 ;  /* 0x00000075492c7223 */ /* 0x000fe2000000002c */
[C---:B------:R-:W-:Y:S01]  /*9b30*/  FMUL R48, R70.reuse, R55 ;  /* 0x0000003746307220 */ /* 0x040fe20000400000 */
[----:B------:R-:W-:Y:S01]  /*9b40*/  F2FP.SATFINITE.E4M3.F32.PACK_AB_MERGE_C R64, R5, R4, R76 ;  /* 0x000000040540723e */ /* 0x000fe2000480704c */
[----:B------:R-:W-:Y:S01]  /*9b50*/  FFMA R45, R73, R118, R45 ;  /* 0x00000076492d7223 */ /* 0x000fe2000000002d */
[----:B------:R-:W-:Y:S01]  /*9b60*/  F2FP.SATFINITE.E4M3.F32.PACK_AB_MERGE_C R65, R9, R8, R78 ;  /* 0x000000080941723e */ /* 0x000fe2000480704e */
[----:B------:R-:W-:Y:S01]  /*9b70*/  FMUL R49, R70, R56 ;  /* 0x0000003846317220 */ /* 0x000fe20000400000 */
[----:B------:R-:W-:Y:S01]  /*9b80*/  F2FP.SATFINITE.E4M3.F32.PACK_AB_MERGE_C R67, R2, R0, R3 ;  /* 0x000000000243723e */ /* 0x000fe20004807003 */
[C---:B------:R-:W-:Y:S01]  /*9b90*/  FFMA R46, R73.reuse, R119, R46 ;  /* 0x00000077492e7223 */ /* 0x040fe2000000002e */
[----:B------:R-:W-:Y:S01]  /*9ba0*/  F2FP.F16.E4M3.UNPACK_B R154, R154.H1 ;  /* 0x0000009aff9a723e */ /* 0x000fe200030006ff */
[--C-:B------:R-:W-:Y:S02]  /*9bb0*/  HADD2.F32 R124, -RZ, R153.reuse.H0_H0 ;  /* 0x20000099ff7c7230 */ /* 0x100fe40000004100 */
[C---:B------:R-:W-:Y:S01]  /*9bc0*/  FFMA R47, R73.reuse, R120, R47 ;  /* 0x00000078492f7223 */ /* 0x040fe2000000002f */
[----:B------:R1:W-:Y:S01]  /*9bd0*/  STS.128 [R137+UR44+0x6400], R64 ;  /* 0x0064004089007988 */ /* 0x0003e20008000c2c */
[----:B------:R-:W-:Y:S02]  /*9be0*/  HADD2.F32 R125, -RZ, R153.H1_H1 ;  /* 0x30000099ff7d7230 */ /* 0x000fe40000004100 */
[C---:B------:R-:W-:Y:S01]  /*9bf0*/  FFMA R48, R73.reuse, R121, R48 ;  /* 0x0000007949307223 */ /* 0x040fe20000000030 */
[C---:B------:R-:W-:Y:S01]  /*9c00*/  FFMA R49, R73.reuse, R122, R49 ;  /* 0x0000007a49317223 */ /* 0x040fe20000000031 */
[----:B------:R-:W-:Y:S01]  /*9c10*/  F2FP.F16.E4M3.UNPACK_B R155, R155.H1 ;  /* 0x0000009bff9b723e */ /* 0x000fe200030006ff */
[C---:B------:R-:W-:Y:S01]  /*9c20*/  FFMA R50, R73.reuse, R123, R50 ;  /* 0x0000007b49327223 */ /* 0x040fe20000000032 */
[----:B------:R-:W-:Y:S01]  /*9c30*/  FMUL R54, R70, R61 ;  /* 0x0000003d46367220 */ /* 0x000fe20000400000 */
[--C-:B------:R-:W-:Y:S01]  /*9c40*/  HADD2.F32 R128, -RZ, R154.reuse.H0_H0 ;  /* 0x2000009aff807230 */ /* 0x100fe20000004100 */
[----:B------:R1:W-:Y:S01]  /*9c50*/  STS.128 [R179+0x6010], R16 ;  /* 0x00601010b3007388 */ /* 0x0003e20000000c00 */
[----:B------:R-:W-:Y:S01]  /*9c60*/  F2FP.SATFINITE.E4M3.F32.PACK_AB_MERGE_C R35, R36, R35, RZ ;  /* 0x000000232423723e */ /* 0x000fe200048070ff */
[C---:B------:R-:W-:Y:S01]  /*9c70*/  FFMA R51, R73.reuse, R124, R51 ;  /* 0x0000007c49337223 */ /* 0x040fe20000000033 */
[----:B------:R-:W-:Y:S01]  /*9c80*/  F2FP.SATFINITE.E4M3.F32.PACK_AB_MERGE_C R39, R40, R39, RZ ;  /* 0x000000272827723e */ /* 0x000fe200048070ff */
[----:B------:R-:W-:Y:S02]  /*9c90*/  HADD2.F32 R129, -RZ, R154.H1_H1 ;  /* 0x3000009aff817230 */ /* 0x000fe40000004100 */
[C---:B------:R-:W-:Y:S01]  /*9ca0*/  FMUL R55, R70.reuse, R62 ;  /* 0x0000003e46377220 */ /* 0x040fe20000400000 */
[C---:B------:R-:W-:Y:S01]  /*9cb0*/  FFMA R52, R73.reuse, R125, R52 ;  /* 0x0000007d49347223 */ /* 0x040fe20000000034 */
[----:B------:R-:W-:Y:S01]  /*9cc0*/  FMUL R56, R70, R63 ;  /* 0x0000003f46387220 */ /* 0x000fe20000400000 */
[C---:B------:R-:W-:Y:S01]  /*9cd0*/  FFMA R53, R73.reuse, R126, R53 ;  /* 0x0000007e49357223 */ /* 0x040fe20000000035 */
[C---:B------:R-:W-:Y:S01]  /*9ce0*/  FFMA R54, R73.reuse, R127, R54 ;  /* 0x0000007f49367223 */ /* 0x040fe20000000036 */
[--C-:B------:R-:W-:Y:S02]  /*9cf0*/  HADD2.F32 R74, -RZ, R155.reuse.H0_H0 ;  /* 0x2000009bff4a7230 */ /* 0x100fe40000004100 */
[C---:B------:R-:W-:Y:S01]  /*9d00*/  FFMA R55, R73.reuse, R128, R55 ;  /* 0x0000008049377223 */ /* 0x040fe20000000037 */
[----:B------:R-:W-:Y:S02]  /*9d10*/  HADD2.F32 R131, -RZ, R155.H1_H1 ;  /* 0x3000009bff837230 */ /* 0x000fe40000004100 */
[C---:B------:R-:W-:Y:S01]  /*9d20*/  FFMA R56, R73.reuse, R129, R56 ;  /* 0x0000008149387223 */ /* 0x040fe20000000038 */
[----:B------:R-:W-:Y:S01]  /*9d30*/  F2FP.SATFINITE.E4M3.F32.PACK_AB_MERGE_C R43, R44, R43, RZ ;  /* 0x0000002b2c2b723e */ /* 0x000fe200048070ff */
[C---:B------:R-:W-:Y:S01]  /*9d40*/  FFMA R57, R73.reuse, R72, R57 ;  /* 0x0000004849397223 */ /* 0x040fe20000000039 */
[C---:B------:R-:W-:Y:S01]  /*9d50*/  FFMA R58, R73.reuse, R75, R58 ;  /* 0x0000004b493a7223 */ /* 0x040fe2000000003a */
[C---:B------:R-:W-:Y:S01]  /*9d60*/  FFMA R59, R73.reuse, R74, R59 ;  /* 0x0000004a493b7223 */ /* 0x040fe2000000003b */
[----:B------:R-:W-:Y:S01]  /*9d70*/  F2FP.SATFINITE.E4M3.F32.PACK_AB_MERGE_C R33, R34, R33, R35 ;  /* 0x000000212221723e */ /* 0x000fe20004807023 */
[----:B------:R-:W-:Y:S01]  /*9d80*/  FFMA R60, R73, R131, R60 ;  /* 0x00000083493c7223 */ /* 0x000fe2000000003c */
[----:B------:R-:W-:Y:S02]  /*9d90*/  F2FP.SATFINITE.E4M3.F32.PACK_AB_MERGE_C R32, R30, R29, R32 ;  /* 0x0000001d1e20723e */ /* 0x000fe40004807020 */
        /* <DEDUP_REMOVED lines=11> */
[----:B------:R-:W-:Y:S03]  /*9e50*/  IADD3 R68, PT, PT, R68, 0x1, RZ ;  /* 0x0000000144447810 */ /* 0x000fe60007ffe0ff */
        /* <DEDUP_REMOVED lines=10> */
[----:B------:R-:W-:Y:S02]  /*9f00*/  UIADD3 UR9, UPT, UPT, UR49, 0x40, URZ ;  /* 0x0000004031097890 */ /* 0x000fe4000fffe0ff */
[----:B------:R-:W-:Y:S01]  /*9f10*/  UIADD3 UR8, UPT, UPT, UR44, 0x6400, URZ ;  /* 0x000064002c087890 */ /* 0x000fe2000fffe0ff */
[----:B------:R-:W-:Y:S01]  /*9f20*/  UMOV UR10, UR50 ;  /* 0x00000032000a7c82 */ /* 0x000fe20008000000 */
[----:B------:R-:W-:Y:S01]  /*9f30*/  UMOV UR11, UR36 ;  /* 0x00000024000b7c82 */ /* 0x000fe20008000000 */
[----:B--2---:R-:W-:Y:S04]  /*9f40*/  UIADD3 UR4, UP0, UPT, UR6, 0x680, URZ ;  /* 0x0000068006047890 */ /* 0x004fe8000ff1e0ff */
[----:B------:R-:W-:Y:S09]  /*9f50*/  UIADD3.X UR5, UPT, UPT, URZ, UR7, URZ, UP0, !UPT ;  /* 0x00000007ff057290 */ /* 0x000ff200087fe4ff */
[----:B------:R2:W-:Y:S01]  /*9f60*/  UTMASTG.3D [UR8], [UR4] ;  /* 0x00000008040073b5 */ /* 0x0005e20008010000 */
[----:B------:R0:W-:Y:S01]  /*9f70*/  UTMACMDFLUSH ;  /* 0x00000000000079b7 */ /* 0x0001e20000000000 */
[----:B--2---:R-:W-:Y:S04]  /*9f80*/  DEPBAR.LE SB0, 0x1 ;  /* 0x000080400000791a */ /* 0x004fe80000000000 */
.L_x_151:
[----:B------:R-:W-:Y:S05]  /*9f90*/  BSYNC.RECONVERGENT B0 ;  /* 0x0000000000007941 */ /* 0x000fea0003800200 */
.L_x_150:
[----:B------:R-:W-:Y:S01]  /*9fa0*/  BAR.SYNC.DEFER_BLOCKING 0x1, 0x80 ;  /* 0x0042000000007b1d */ /* 0x000fe20000010000 */
[----:B------:R-:W-:Y:S01]  /*9fb0*/  ISETP.NE.AND P0, PT, R162, 0x2, PT ;  /* 0x00000002a200780c */ /* 0x000fe20003f05270 */
[----:B------:R-:W-:Y:S01]  /*9fc0*/  UISETP.NE.AND UP0, UPT, UR45, URZ, UPT ;  /* 0x000000ff2d00728c */ /* 0x000fe2000bf05270 */
[----:B------:R-:W-:Y:S01]  /*9fd0*/  ISETP.NE.AND P1, PT, R68, 0x4, PT ;  /* 0x000000044400780c */ /* 0x000fe20003f25270 */
[----:B------:R-:W-:Y:S01]  /*9fe0*/  UIADD3 UR20, UPT, UPT, UR37, UR59, URZ ;  /* 0x0000003b25147290 */ /* 0x000fe2000fffe0ff */
[----:B------:R-:W-:Y:S01]  /*9ff0*/  SEL R0, RZ, 0x1, P0 ;  /* 0x00000001ff007807 */ /* 0x000fe20000000000 */
[----:B------:R-:W-:Y:S01]  /*a000*/  UIADD3 UR16, UPT, UPT, UR38, UR62, URZ ;  /* 0x0000003e26107290 */ /* 0x000fe2000fffe0ff */
[----:B------:R-:W-:Y:S02]  /*a010*/  SEL R3, RZ, 0x1, P1 ;  /* 0x00000001ff037807 */ /* 0x000fe40000800000 */
[----:B------:R-:W-:Y:S02]  /*a020*/  LOP3.LUT R167, R167, R0, RZ, 0x3c, !PT ;  /* 0x00000000a7a77212 */ /* 0x000fe400078e3cff */
[----:B------:R-:W-:Y:S02]  /*a030*/  LOP3.LUT R168, R168, R3, RZ, 0x3c, !PT ;  /* 0x00000003a8a87212 */ /* 0x000fe400078e3cff */
[----:B------:R-:W-:Y:S02]  /*a040*/  SEL R162, R162, RZ, P0 ;  /* 0x000000ffa2a27207 */ /* 0x000fe40000000000 */
[----:B------:R-:W-:Y:S01]  /*a050*/  SEL R68, R68, RZ, P1 ;  /* 0x000000ff44447207 */ /* 0x000fe20000800000 */
[----:B------:R-:W-:Y:S01]  /*a060*/  UMOV UR36, UR58 ;  /* 0x0000003a00247c82 */ /* 0x000fe20008000000 */
[----:B------:R-:W-:Y:S05]  /*a070*/  BRA.U UP0, `(.L_x_152) ;  /* 0xffffffc500647547 */ /* 0x000fea000b83ffff */
[----:B------:R-:W-:Y:S05]  /*a080*/  EXIT ;  /* 0x000000000000794d */ /* 0x000fea0003800000 */
.L_x_25:
[----:B-1----:R1:W2:Y:S02]  /*a090*/  SYNCS.PHASECHK.TRANS64.TRYWAIT P0, [R0+URZ+0x2a0], R3 ;  /* 0x0002a003000075a7 */ /* 0x0022a400080011ff */
[----:B--2---:R-:W-:Y:S05]  /*a0a0*/  @!P0 NANOSLEEP.SYNCS 0x989680 ;  /* 0x009896800000895d */ /* 0x004fea0003900000 */
[----:B------:R-:W2:Y:S02]  /*a0b0*/  @!P0 SYNCS.PHASECHK.TRANS64 P0, [R0+URZ+0x2a0], R3 ;  /* 0x0002a003000085a7 */ /* 0x000ea400080010ff */
[----:B--2---:R-:W-:Y:S05]  /*a0c0*/  @!P0 BRA `(.L_x_25) ;  /* 0xfffffffc00f08947 */ /* 0x004fea000383ffff */
[----:B------:R-:W-:Y:S05]  /*a0d0*/  BRA `(.L_x_153) ;  /* 0xffffff7c00287947 */ /* 0x000fea000383ffff */
.L_x_28:
[----:B-1----:R-:W-:-:S07]  /*a0e0*/  MOV R0, UR33 ;  /* 0x0000002100007c02 */ /* 0x002fce0008000f00 */
.L_x_154:
[----:B-1----:R1:W2:Y:S02]  /*a0f0*/  SYNCS.PHASECHK.TRANS64.TRYWAIT P0, [R0+URZ+0x100], R3 ;  /* 0x00010003000075a7 */ /* 0x0022a400080011ff */
[----:B--2---:R-:W-:Y:S05]  /*a100*/  @!P0 NANOSLEEP.SYNCS 0x989680 ;  /* 0x009896800000895d */ /* 0x004fea0003900000 */
[----:B------:R-:W2:Y:S02]  /*a110*/  @!P0 SYNCS.PHASECHK.TRANS64 P0, [R0+URZ+0x100], R3 ;  /* 0x00010003000085a7 */ /* 0x000ea400080010ff */
[----:B--2---:R-:W-:Y:S05]  /*a120*/  @!P0 BRA `(.L_x_154) ;  /* 0xfffffffc00f08947 */ /* 0x004fea000383ffff */
[----:B------:R-:W-:Y:S05]  /*a130*/  BRA `(.L_x_27) ;  /* 0xffffff7c00787947 */ /* 0x000fea000383ffff */
.L_x_35:
[----:B-1----:R-:W-:-:S07]  /*a140*/  MOV R0, UR17 ;  /* 0x0000001100007c02 */ /* 0x002fce0008000f00 */
.L_x_155:
[----:B-1----:R1:W2:Y:S02]  /*a150*/  SYNCS.PHASECHK.TRANS64.TRYWAIT P0, [R0+URZ+0x100], R3 ;  /* 0x00010003000075a7 */ /* 0x0022a400080011ff */
[----:B--2---:R-:W-:Y:S05]  /*a160*/  @!P0 NANOSLEEP.SYNCS 0x989680 ;  /* 0x009896800000895d */ /* 0x004fea0003900000 */
[----:B------:R-:W2:Y:S02]  /*a170*/  @!P0 SYNCS.PHASECHK.TRANS64 P0, [R0+URZ+0x100], R3 ;  /* 0x00010003000085a7 */ /* 0x000ea400080010ff */
[----:B--2---:R-:W-:Y:S05]  /*a180*/  @!P0 BRA `(.L_x_155) ;  /* 0xfffffffc00f08947 */ /* 0x004fea000383ffff */
[----:B------:R-:W-:Y:S05]  /*a190*/  BRA `(.L_x_34) ;  /* 0xffffff8000387947 */ /* 0x000fea000383ffff */
.L_x_40:
[----:B-1----:R1:W2:Y:S02]  /*a1a0*/  SYNCS.PHASECHK.TRANS64.TRYWAIT P0, [R3+URZ+0x230], R0 ;  /* 0x00023000030075a7 */ /* 0x0022a400080011ff */
[----:B--2---:R-:W-:Y:S05]  /*a1b0*/  @!P0 NANOSLEEP.SYNCS 0x989680 ;  /* 0x009896800000895d */ /* 0x004fea0003900000 */
[----:B------:R-:W2:Y:S02]  /*a1c0*/  @!P0 SYNCS.PHASECHK.TRANS64 P0, [R3+URZ+0x230], R0 ;  /* 0x00023000030085a7 */ /* 0x000ea400080010ff */
[----:B--2---:R-:W-:Y:S05]  /*a1d0*/  @!P0 BRA `(.L_x_40) ;  /* 0xfffffffc00f08947 */ /* 0x004fea000383ffff */
[----:B------:R-:W-:Y:S05]  /*a1e0*/  BRA `(.L_x_156) ;  /* 0xffffff8000dc7947 */ /* 0x000fea000383ffff */
.L_x_44:
[----:B-1----:R-:W-:-:S07]  /*a1f0*/  MOV R0, UR4 ;  /* 0x0000000400007c02 */ /* 0x002fce0008000f00 */
.L_x_157:
[----:B-1----:R1:W2:Y:S02]  /*a200*/  SYNCS.PHASECHK.TRANS64.TRYWAIT P0, [R0+URZ], R3 ;  /* 0x00000003000075a7 */ /* 0x0022a400080011ff */
[----:B--2---:R-:W-:Y:S05]  /*a210*/  @!P0 NANOSLEEP.SYNCS 0x989680 ;  /* 0x009896800000895d */ /* 0x004fea0003900000 */
[----:B------:R-:W2:Y:S02]  /*a220*/  @!P0 SYNCS.PHASECHK.TRANS64 P0, [R0+URZ], R3 ;  /* 0x00000003000085a7 */ /* 0x000ea400080010ff */
[----:B--2---:R-:W-:Y:S05]  /*a230*/  @!P0 BRA `(.L_x_157) ;  /* 0xfffffffc00f08947 */ /* 0x004fea000383ffff */
[----:B------:R-:W-:Y:S05]  /*a240*/  BRA `(.L_x_158) ;  /* 0xffffff8800807947 */ /* 0x000fea000383ffff */
.L_x_45:
[----:B------:R-:W-:-:S07]  /*a250*/  MOV R0, UR5 ;  /* 0x0000000500007c02 */ /* 0x000fce0008000f00 */
.L_x_159:
[----:B-1----:R1:W2:Y:S02]  /*a260*/  SYNCS.PHASECHK.TRANS64.TRYWAIT P0, [R0+URZ], R3 ;  /* 0x00000003000075a7 */ /* 0x0022a400080011ff */
[----:B--2---:R-:W-:Y:S05]  /*a270*/  @!P0 NANOSLEEP.SYNCS 0x989680 ;  /* 0x009896800000895d */ /* 0x004fea0003900000 */
[----:B------:R-:W2:Y:S02]  /*a280*/  @!P0 SYNCS.PHASECHK.TRANS64 P0, [R0+URZ], R3 ;  /* 0x00000003000085a7 */ /* 0x000ea400080010ff */
[----:B--2---:R-:W-:Y:S05]  /*a290*/  @!P0 BRA `(.L_x_159) ;  /* 0xfffffffc00f08947 */ /* 0x004fea000383ffff */
[----:B------:R-:W-:Y:S05]  /*a2a0*/  BRA `(.L_x_160) ;  /* 0xffffff88008c7947 */ /* 0x000fea000383ffff */
.L_x_46:
[----:B------:R-:W-:-:S07]  /*a2b0*/  MOV R0, UR5 ;  /* 0x0000000500007c02 */ /* 0x000fce0008000f00 */
.L_x_161:
[----:B-1----:R1:W2:Y:S02]  /*a2c0*/  SYNCS.PHASECHK.TRANS64.TRYWAIT P0, [R0+URZ], R3 ;  /* 0x00000003000075a7 */ /* 0x0022a400080011ff */
[----:B--2---:R-:W-:Y:S05]  /*a2d0*/  @!P0 NANOSLEEP.SYNCS 0x989680 ;  /* 0x009896800000895d */ /* 0x004fea0003900000 */
[----:B------:R-:W2:Y:S02]  /*a2e0*/  @!P0 SYNCS.PHASECHK.TRANS64 P0, [R0+URZ], R3 ;  /* 0x00000003000085a7 */ /* 0x000ea400080010ff */
[----:B--2---:R-:W-:Y:S05]  /*a2f0*/  @!P0 BRA `(.L_x_161) ;  /* 0xfffffffc00f08947 */ /* 0x004fea000383ffff */
[----:B------:R-:W-:Y:S05]  /*a300*/  BRA `(.L_x_162) ;  /* 0xffffff8800987947 */ /* 0x000fea000383ffff */
.L_x_47:
[----:B------:R-:W-:-:S07]  /*a310*/  MOV R0, UR5 ;  /* 0x0000000500007c02 */ /* 0x000fce0008000f00 */
.L_x_163:
[----:B-1----:R1:W2:Y:S02]  /*a320*/  SYNCS.PHASECHK.TRANS64.TRYWAIT P0, [R0+URZ], R3 ;  /* 0x00000003000075a7 */ /* 0x0022a400080011ff */
[----:B--2---:R-:W-:Y:S05]  /*a330*/  @!P0 NANOSLEEP.SYNCS 0x989680 ;  /* 0x009896800000895d */ /* 0x004fea0003900000 */
[----:B------:R-:W2:Y:S02]  /*a340*/  @!P0 SYNCS.PHASECHK.TRANS64 P0, [R0+URZ], R3 ;  /* 0x00000003000085a7 */ /* 0x000ea400080010ff */
[----:B--2---:R-:W-:Y:S05]  /*a350*/  @!P0 BRA `(.L_x_163) ;  /* 0xfffffffc00f08947 */ /* 0x004fea000383ffff */
[----:B------:R-:W-:Y:S05]  /*a360*/  BRA `(.L_x_164) ;  /* 0xffffff8800a47947 */ /* 0x000fea000383ffff */
.L_x_48:
[----:B------:R-:W-:-:S07]  /*a370*/  MOV R0, UR5 ;  /* 0x0000000500007c02 */ /* 0x000fce0008000f00 */
.L_x_165:
[----:B-1----:R1:W2:Y:S02]  /*a380*/  SYNCS.PHASECHK.TRANS64.TRYWAIT P0, [R0+URZ], R3 ;  /* 0x00000003000075a7 */ /* 0x0022a400080011ff */
[----:B--2---:R-:W-:Y:S05]  /*a390*/  @!P0 NANOSLEEP.SYNCS 0x989680 ;  /* 0x009896800000895d */ /* 0x004fea0003900000 */
[----:B------:R-:W2:Y:S02]  /*a3a0*/  @!P0 SYNCS.PHASECHK.TRANS64 P0, [R0+URZ], R3 ;  /* 0x00000003000085a7 */ /* 0x000ea400080010ff */
[----:B--2---:R-:W-:Y:S05]  /*a3b0*/  @!P0 BRA `(.L_x_165) ;  /* 0xfffffffc00f08947 */ /* 0x004fea000383ffff */
[----:B------:R-:W-:Y:S05]  /*a3c0*/  BRA `(.L_x_166) ;  /* 0xffffff8800b07947 */ /* 0x000fea000383ffff */
.L_x_49:
[----:B------:R-:W-:-:S07]  /*a3d0*/  MOV R0, UR5 ;  /* 0x0000000500007c02 */ /* 0x000fce0008000f00 */
.L_x_167:
[----:B-1----:R1:W2:Y:S02]  /*a3e0*/  SYNCS.PHASECHK.TRANS64.TRYWAIT P0, [R0+URZ], R3 ;  /* 0x00000003000075a7 */ /* 0x0022a400080011ff */
[----:B--2---:R-:W-:Y:S05]  /*a3f0*/  @!P0 NANOSLEEP.SYNCS 0x989680 ;  /* 0x009896800000895d */ /* 0x004fea0003900000 */
[----:B------:R-:W2:Y:S02]  /*a400*/  @!P0 SYNCS.PHASECHK.TRANS64 P0, [R0+URZ], R3 ;  /* 0x00000003000085a7 */ /* 0x000ea400080010ff */
[----:B--2---:R-:W-:Y:S05]  /*a410*/  @!P0 BRA `(.L_x_167) ;  /* 0xfffffffc00f08947 */ /* 0x004fea000383ffff */
[----:B------:R-:W-:Y:S05]  /*a420*/  BRA `(.L_x_168) ;  /* 0xffffff8800bc7947 */ /* 0x000fea000383ffff */
.L_x_50:
[----:B------:R-:W-:-:S07]  /*a430*/  MOV R0, UR5 ;  /* 0x0000000500007c02 */ /* 0x000fce0008000f00 */
.L_x_169:
[----:B-1----:R1:W2:Y:S02]  /*a440*/  SYNCS.PHASECHK.TRANS64.TRYWAIT P0, [R0+URZ], R3 ;  /* 0x00000003000075a7 */ /* 0x0022a400080011ff */
[----:B--2---:R-:W-:Y:S05]  /*a450*/  @!P0 NANOSLEEP.SYNCS 0x989680 ;  /* 0x009896800000895d */ /* 0x004fea0003900000 */
[----:B------:R-:W2:Y:S02]  /*a460*/  @!P0 SYNCS.PHASECHK.TRANS64 P0, [R0+URZ], R3 ;  /* 0x00000003000085a7 */ /* 0x000ea400080010ff */
[----:B--2---:R-:W-:Y:S05]  /*a470*/  @!P0 BRA `(.L_x_169) ;  /* 0xfffffffc00f08947 */ /* 0x004fea000383ffff */
[----:B------:R-:W-:Y:S05]  /*a480*/  BRA `(.L_x_170) ;  /* 0xffffff8800c87947 */ /* 0x000fea000383ffff */
.L_x_51:
[----:B------:R-:W-:-:S07]  /*a490*/  MOV R0, UR5 ;  /* 0x0000000500007c02 */ /* 0x000fce0008000f00 */
.L_x_171:
[----:B-1----:R1:W2:Y:S02]  /*a4a0*/  SYNCS.PHASECHK.TRANS64.TRYWAIT P0, [R0+URZ], R3 ;  /* 0x00000003000075a7 */ /* 0x0022a400080011ff */
[----:B--2---:R-:W-:Y:S05]  /*a4b0*/  @!P0 NANOSLEEP.SYNCS 0x989680 ;  /* 0x009896800000895d */ /* 0x004fea0003900000 */
[----:B------:R-:W2:Y:S02]  /*a4c0*/  @!P0 SYNCS.PHASECHK.TRANS64 P0, [R0+URZ], R3 ;  /* 0x00000003000085a7 */ /* 0x000ea400080010ff */
[----:B--2---:R-:W-:Y:S05]  /*a4d0*/  @!P0 BRA `(.L_x_171) ;  /* 0xfffffffc00f08947 */ /* 0x004fea000383ffff */
[----:B------:R-:W-:Y:S05]  /*a4e0*/  BRA `(.L_x_172) ;  /* 0xffffff8800d47947 */ /* 0x000fea000383ffff */
.L_x_52:
[----:B------:R-:W-:-:S07]  /*a4f0*/  MOV R0, UR5 ;  /* 0x0000000500007c02 */ /* 0x000fce0008000f00 */
.L_x_173:
[----:B-1----:R1:W2:Y:S02]  /*a500*/  SYNCS.PHASECHK.TRANS64.TRYWAIT P0, [R0+URZ], R3 ;  /* 0x00000003000075a7 */ /* 0x0022a400080011ff */
[----:B--2---:R-:W-:Y:S05]  /*a510*/  @!P0 NANOSLEEP.SYNCS 0x989680 ;  /* 0x009896800000895d */ /* 0x004fea0003900000 */
[----:B------:R-:W2:Y:S02]  /*a520*/  @!P0 SYNCS.PHASECHK.TRANS64 P0, [R0+URZ], R3 ;  /* 0x00000003000085a7 */ /* 0x000ea400080010ff */
[----:B--2---:R-:W-:Y:S05]  /*a530*/  @!P0 BRA `(.L_x_173) ;  /* 0xfffffffc00f08947 */ /* 0x004fea000383ffff */
[----:B------:R-:W-:Y:S05]  /*a540*/  BRA `(.L_x_174) ;  /* 0xffffff8800e07947 */ /* 0x000fea000383ffff */
.L_x_53:
[----:B------:R-:W-:-:S07]  /*a550*/  MOV R0, UR5 ;  /* 0x0000000500007c02 */ /* 0x000fce0008000f00 */
.L_x_175:
[----:B-1----:R1:W2:Y:S02]  /*a560*/  SYNCS.PHASECHK.TRANS64.TRYWAIT P0, [R0+URZ], R3 ;  /* 0x00000003000075a7 */ /* 0x0022a400080011ff */
[----:B--2---:R-:W-:Y:S05]  /*a570*/  @!P0 NANOSLEEP.SYNCS 0x989680 ;  /* 0x009896800000895d */ /* 0x004fea0003900000 */
[----:B------:R-:W2:Y:S02]  /*a580*/  @!P0 SYNCS.PHASECHK.TRANS64 P0, [R0+URZ], R3 ;  /* 0x00000003000085a7 */ /* 0x000ea400080010ff */
[----:B--2---:R-:W-:Y:S05]  /*a590*/  @!P0 BRA `(.L_x_175) ;  /* 0xfffffffc00f08947 */ /* 0x004fea000383ffff */
[----:B------:R-:W-:Y:S05]  /*a5a0*/  BRA `(.L_x_176) ;  /* 0xffffff8800ec7947 */ /* 0x000fea000383ffff */
.L_x_54:
[----:B------:R-:W-:-:S07]  /*a5b0*/  MOV R0, UR5 ;  /* 0x0000000500007c02 */ /* 0x000fce0008000f00 */
.L_x_177:
[----:B-1----:R1:W2:Y:S02]  /*a5c0*/  SYNCS.PHASECHK.TRANS64.TRYWAIT P0, [R0+URZ], R3 ;  /* 0x00000003000075a7 */ /* 0x0022a400080011ff */
[----:B--2---:R-:W-:Y:S05]  /*a5d0*/  @!P0 NANOSLEEP.SYNCS 0x989680 ;  /* 0x009896800000895d */ /* 0x004fea0003900000 */
[----:B------:R-:W2:Y:S02]  /*a5e0*/  @!P0 SYNCS.PHASECHK.TRANS64 P0, [R0+URZ], R3 ;  /* 0x00000003000085a7 */ /* 0x000ea400080010ff */
[----:B--2---:R-:W-:Y:S05]  /*a5f0*/  @!P0 BRA `(.L_x_177) ;  /* 0xfffffffc00f08947 */ /* 0x004fea000383ffff */
[----:B------:R-:W-:Y:S05]  /*a600*/  BRA `(.L_x_178) ;  /* 0xffffff8800f87947 */ /* 0x000fea000383ffff */
.L_x_55:
[----:B------:R-:W-:-:S07]  /*a610*/  MOV R0, UR5 ;  /* 0x0000000500007c02 */ /* 0x000fce0008000f00 */
.L_x_179:
[----:B-1----:R1:W2:Y:S02]  /*a620*/  SYNCS.PHASECHK.TRANS64.TRYWAIT P0, [R0+URZ], R3 ;  /* 0x00000003000075a7 */ /* 0x0022a400080011ff */
[----:B--2---:R-:W-:Y:S05]  /*a630*/  @!P0 NANOSLEEP.SYNCS 0x989680 ;  /* 0x009896800000895d */ /* 0x004fea0003900000 */
[----:B------:R-:W2:Y:S02]  /*a640*/  @!P0 SYNCS.PHASECHK.TRANS64 P0, [R0+URZ], R3 ;  /* 0x00000003000085a7 */ /* 0x000ea400080010ff */
[----:B--2---:R-:W-:Y:S05]  /*a650*/  @!P0 BRA `(.L_x_179) ;  /* 0xfffffffc00f08947 */ /* 0x004fea000383ffff */
[----:B------:R-:W-:Y:S05]  /*a660*/  BRA `(.L_x_180) ;  /* 0xffffff8c00047947 */ /* 0x000fea000383ffff */
.L_x_56:
[----:B------:R-:W-:-:S07]  /*a670*/  MOV R0, UR5 ;  /* 0x0000000500007c02 */ /* 0x000fce0008000f00 */
.L_x_181:
[----:B-1----:R1:W2:Y:S02]  /*a680*/  SYNCS.PHASECHK.TRANS64.TRYWAIT P0, [R0+URZ], R3 ;  /* 0x00000003000075a7 */ /* 0x0022a400080011ff */
[----:B--2---:R-:W-:Y:S05]  /*a690*/  @!P0 NANOSLEEP.SYNCS 0x989680 ;  /* 0x009896800000895d */ /* 0x004fea0003900000 */
[----:B------:R-:W2:Y:S02]  /*a6a0*/  @!P0 SYNCS.PHASECHK.TRANS64 P0, [R0+URZ], R3 ;  /* 0x00000003000085a7 */ /* 0x000ea400080010ff */
[----:B--2---:R-:W-:Y:S05]  /*a6b0*/  @!P0 BRA `(.L_x_181) ;  /* 0xfffffffc00f08947 */ /* 0x004fea000383ffff */
[----:B------:R-:W-:Y:S05]  /*a6c0*/  BRA `(.L_x_182) ;  /* 0xffffff8c00107947 */ /* 0x000fea000383ffff */
.L_x_57:
[----:B------:R-:W-:-:S07]  /*a6d0*/  MOV R0, UR5 ;  /* 0x0000000500007c02 */ /* 0x000fce0008000f00 */
.L_x_183:
[----:B-1----:R1:W2:Y:S02]  /*a6e0*/  SYNCS.PHASECHK.TRANS64.TRYWAIT P0, [R0+URZ], R3 ;  /* 0x00000003000075a7 */ /* 0x0022a400080011ff */
[----:B--2---:R-:W-:Y:S05]  /*a6f0*/  @!P0 NANOSLEEP.SYNCS 0x989680 ;  /* 0x009896800000895d */ /* 0x004fea0003900000 */
[----:B------:R-:W2:Y:S02]  /*a700*/  @!P0 SYNCS.PHASECHK.TRANS64 P0, [R0+URZ], R3 ;  /* 0x00000003000085a7 */ /* 0x000ea400080010ff */
[----:B--2---:R-:W-:Y:S05]  /*a710*/  @!P0 BRA `(.L_x_183) ;  /* 0xfffffffc00f08947 */ /* 0x004fea000383ffff */
[----:B------:R-:W-:Y:S05]  /*a720*/  BRA `(.L_x_184) ;  /* 0xffffff8c001c7947 */ /* 0x000fea000383ffff */
.L_x_58:
[----:B------:R-:W-:-:S07]  /*a730*/  MOV R0, UR5 ;  /* 0x0000000500007c02 */ /* 0x000fce0008000f00 */
.L_x_185:
[----:B-1----:R1:W2:Y:S02]  /*a740*/  SYNCS.PHASECHK.TRANS64.TRYWAIT P0, [R0+URZ], R3 ;  /* 0x00000003000075a7 */ /* 0x0022a400080011ff */
[----:B--2---:R-:W-:Y:S05]  /*a750*/  @!P0 NANOSLEEP.SYNCS 0x989680 ;  /* 0x009896800000895d */ /* 0x004fea0003900000 */
[----:B------:R-:W2:Y:S02]  /*a760*/  @!P0 SYNCS.PHASECHK.TRANS64 P0, [R0+URZ], R3 ;  /* 0x00000003000085a7 */ /* 0x000ea400080010ff */
[----:B--2---:R-:W-:Y:S05]  /*a770*/  @!P0 BRA `(.L_x_185) ;  /* 0xfffffffc00f08947 */ /* 0x004fea000383ffff */
[----:B------:R-:W-:Y:S05]  /*a780*/  BRA `(.L_x_186) ;  /* 0xffffff8c00287947 */ /* 0x000fea000383ffff */
.L_x_59:
[----:B------:R-:W-:-:S07]  /*a790*/  MOV R0, UR5 ;  /* 0x0000000500007c02 */ /* 0x000fce0008000f00 */
.L_x_187:
[----:B-1----:R1:W2:Y:S02]  /*a7a0*/  SYNCS.PHASECHK.TRANS64.TRYWAIT P0, [R0+URZ], R3 ;  /* 0x00000003000075a7 */ /* 0x0022a400080011ff */
[----:B--2---:R-:W-:Y:S05]  /*a7b0*/  @!P0 NANOSLEEP.SYNCS 0x989680 ;  /* 0x009896800000895d */ /* 0x004fea0003900000 */
[----:B------:R-:W2:Y:S02]  /*a7c0*/  @!P0 SYNCS.PHASECHK.TRANS64 P0, [R0+URZ], R3 ;  /* 0x00000003000085a7 */ /* 0x000ea400080010ff */
[----:B--2---:R-:W-:Y:S05]  /*a7d0*/  @!P0 BRA `(.L_x_187) ;  /* 0xfffffffc00f08947 */ /* 0x004fea000383ffff */
[----:B------:R-:W-:Y:S05]  /*a7e0*/  BRA `(.L_x_188) ;  /* 0xffffff8c00347947 */ /* 0x000fea000383ffff */
.L_x_60:
[----:B------:R-:W-:-:S07]  /*a7f0*/  MOV R0, UR5 ;  /* 0x0000000500007c02 */ /* 0x000fce0008000f00 */
.L_x_189:
[----:B-1----:R1:W2:Y:S02]  /*a800*/  SYNCS.PHASECHK.TRANS64.TRYWAIT P0, [R0+URZ], R3 ;  /* 0x00000003000075a7 */ /* 0x0022a400080011ff */
[----:B--2---:R-:W-:Y:S05]  /*a810*/  @!P0 NANOSLEEP.SYNCS 0x989680 ;  /* 0x009896800000895d */ /* 0x004fea0003900000 */
[----:B------:R-:W2:Y:S02]  /*a820*/  @!P0 SYNCS.PHASECHK.TRANS64 P0, [R0+URZ], R3 ;  /* 0x00000003000085a7 */ /* 0x000ea400080010ff */
[----:B--2---:R-:W-:Y:S05]  /*a830*/  @!P0 BRA `(.L_x_189) ;  /* 0xfffffffc00f08947 */ /* 0x004fea000383ffff */
[----:B------:R-:W-:Y:S05]  /*a840*/  BRA `(.L_x_190) ;  /* 0xffffff8c00407947 */ /* 0x000fea000383ffff */
.L_x_61:
[----:B------:R-:W-:-:S07]  /*a850*/  MOV R0, UR5 ;  /* 0x0000000500007c02 */ /* 0x000fce0008000f00 */
.L_x_191:
[----:B-1----:R1:W2:Y:S02]  /*a860*/  SYNCS.PHASECHK.TRANS64.TRYWAIT P0, [R0+URZ], R3 ;  /* 0x00000003000075a7 */ /* 0x0022a400080011ff */
[----:B--2---:R-:W-:Y:S05]  /*a870*/  @!P0 NANOSLEEP.SYNCS 0x989680 ;  /* 0x009896800000895d */ /* 0x004fea0003900000 */
[----:B------:R-:W2:Y:S02]  /*a880*/  @!P0 SYNCS.PHASECHK.TRANS64 P0, [R0+URZ], R3 ;  /* 0x00000003000085a7 */ /* 0x000ea400080010ff */
[----:B--2---:R-:W-:Y:S05]  /*a890*/  @!P0 BRA `(.L_x_191) ;  /* 0xfffffffc00f08947 */ /* 0x004fea000383ffff */
[----:B------:R-:W-:Y:S05]  /*a8a0*/  BRA `(.L_x_192) ;  /* 0xffffff8c004c7947 */ /* 0x000fea000383ffff */
.L_x_62:
[----:B------:R-:W-:-:S07]  /*a8b0*/  MOV R0, UR5 ;  /* 0x0000000500007c02 */ /* 0x000fce0008000f00 */
.L_x_193:
[----:B-1----:R1:W2:Y:S02]  /*a8c0*/  SYNCS.PHASECHK.TRANS64.TRYWAIT P0, [R0+URZ], R3 ;  /* 0x00000003000075a7 */ /* 0x0022a400080011ff */
[----:B--2---:R-:W-:Y:S05]  /*a8d0*/  @!P0 NANOSLEEP.SYNCS 0x989680 ;  /* 0x009896800000895d */ /* 0x004fea0003900000 */
[----:B------:R-:W2:Y:S02]  /*a8e0*/  @!P0 SYNCS.PHASECHK.TRANS64 P0, [R0+URZ], R3 ;  /* 0x00000003000085a7 */ /* 0x000ea400080010ff */
[----:B--2---:R-:W-:Y:S05]  /*a8f0*/  @!P0 BRA `(.L_x_193) ;  /* 0xfffffffc00f08947 */ /* 0x004fea000383ffff */
[----:B------:R-:W-:Y:S05]  /*a900*/  BRA `(.L_x_194) ;  /* 0xffffff8c00587947 */ /* 0x000fea000383ffff */
.L_x_63:
[----:B------:R-:W-:-:S07]  /*a910*/  MOV R0, UR5 ;  /* 0x0000000500007c02 */ /* 0x000fce0008000f00 */
.L_x_195:
[----:B-1----:R1:W2:Y:S02]  /*a920*/  SYNCS.PHASECHK.TRANS64.TRYWAIT P0, [R0+URZ], R3 ;  /* 0x00000003000075a7 */ /* 0x0022a400080011ff */
[----:B--2---:R-:W-:Y:S05]  /*a930*/  @!P0 NANOSLEEP.SYNCS 0x989680 ;  /* 0x009896800000895d */ /* 0x004fea0003900000 */
[----:B------:R-:W2:Y:S02]  /*a940*/  @!P0 SYNCS.PHASECHK.TRANS64 P0, [R0+URZ], R3 ;  /* 0x00000003000085a7 */ /* 0x000ea400080010ff */
[----:B--2---:R-:W-:Y:S05]  /*a950*/  @!P0 BRA `(.L_x_195) ;  /* 0xfffffffc00f08947 */ /* 0x004fea000383ffff */
[----:B------:R-:W-:Y:S05]  /*a960*/  BRA `(.L_x_196) ;  /* 0xffffff8c00647947 */ /* 0x000fea000383ffff */
.L_x_64:
[----:B------:R-:W-:-:S07]  /*a970*/  MOV R0, UR5 ;  /* 0x0000000500007c02 */ /* 0x000fce0008000f00 */
.L_x_197:
[----:B-1----:R1:W2:Y:S02]  /*a980*/  SYNCS.PHASECHK.TRANS64.TRYWAIT P0, [R0+URZ], R3 ;  /* 0x00000003000075a7 */ /* 0x0022a400080011ff */
[----:B--2---:R-:W-:Y:S05]  /*a990*/  @!P0 NANOSLEEP.SYNCS 0x989680 ;  /* 0x009896800000895d */ /* 0x004fea0003900000 */
[----:B------:R-:W2:Y:S02]  /*a9a0*/  @!P0 SYNCS.PHASECHK.TRANS64 P0, [R0+URZ], R3 ;  /* 0x00000003000085a7 */ /* 0x000ea400080010ff */
[----:B--2---:R-:W-:Y:S05]  /*a9b0*/  @!P0 BRA `(.L_x_197) ;  /* 0xfffffffc00f08947 */ /* 0x004fea000383ffff */
[----:B------:R-:W-:Y:S05]  /*a9c0*/  BRA `(.L_x_198) ;  /* 0xffffff8c00707947 */ /* 0x000fea000383ffff */
.L_x_65:
[----:B------:R-:W-:-:S07]  /*a9d0*/  MOV R0, UR5 ;  /* 0x0000000500007c02 */ /* 0x000fce0008000f00 */
.L_x_199:
[----:B-1----:R1:W2:Y:S02]  /*a9e0*/  SYNCS.PHASECHK.TRANS64.TRYWAIT P0, [R0+URZ], R3 ;  /* 0x00000003000075a7 */ /* 0x0022a400080011ff */
[----:B--2---:R-:W-:Y:S05]  /*a9f0*/  @!P0 NANOSLEEP.SYNCS 0x989680 ;  /* 0x009896800000895d */ /* 0x004fea0003900000 */
[----:B------:R-:W2:Y:S02]  /*aa00*/  @!P0 SYNCS.PHASECHK.TRANS64 P0, [R0+URZ], R3 ;  /* 0x00000003000085a7 */ /* 0x000ea400080010ff */
[----:B--2---:R-:W-:Y:S05]  /*aa10*/  @!P0 BRA `(.L_x_199) ;  /* 0xfffffffc00f08947 */ /* 0x004fea000383ffff */
[----:B------:R-:W-:Y:S05]  /*aa20*/  BRA `(.L_x_200) ;  /* 0xffffff8c007c7947 */ /* 0x000fea000383ffff */
.L_x_66:
[----:B------:R-:W-:-:S07]  /*aa30*/  MOV R0, UR5 ;  /* 0x0000000500007c02 */ /* 0x000fce0008000f00 */
.L_x_201:
[----:B-1----:R1:W2:Y:S02]  /*aa40*/  SYNCS.PHASECHK.TRANS64.TRYWAIT P0, [R0+URZ], R3 ;  /* 0x00000003000075a7 */ /* 0x0022a400080011ff */
[----:B--2---:R-:W-:Y:S05]  /*aa50*/  @!P0 NANOSLEEP.SYNCS 0x989680 ;  /* 0x009896800000895d */ /* 0x004fea0003900000 */
[----:B------:R-:W2:Y:S02]  /*aa60*/  @!P0 SYNCS.PHASECHK.TRANS64 P0, [R0+URZ], R3 ;  /* 0x00000003000085a7 */ /* 0x000ea400080010ff */
[----:B--2---:R-:W-:Y:S05]  /*aa70*/  @!P0 BRA `(.L_x_201) ;  /* 0xfffffffc00f08947 */ /* 0x004fea000383ffff */
[----:B------:R-:W-:Y:S05]  /*aa80*/  BRA `(.L_x_202) ;  /* 0xffffff8c00887947 */ /* 0x000fea000383ffff */
.L_x_67:
[----:B------:R-:W-:-:S07]  /*aa90*/  MOV R0, UR5 ;  /* 0x0000000500007c02 */ /* 0x000fce0008000f00 */
.L_x_203:
[----:B-1----:R1:W2:Y:S02]  /*aaa0*/  SYNCS.PHASECHK.TRANS64.TRYWAIT P0, [R0+URZ], R3 ;  /* 0x00000003000075a7 */ /* 0x0022a400080011ff */
[----:B--2---:R-:W-:Y:S05]  /*aab0*/  @!P0 NANOSLEEP.SYNCS 0x989680 ;  /* 0x009896800000895d */ /* 0x004fea0003900000 */
[----:B------:R-:W2:Y:S02]  /*aac0*/  @!P0 SYNCS.PHASECHK.TRANS64 P0, [R0+URZ], R3 ;  /* 0x00000003000085a7 */ /* 0x000ea400080010ff */
[----:B--2---:R-:W-:Y:S05]  /*aad0*/  @!P0 BRA `(.L_x_203) ;  /* 0xfffffffc00f08947 */ /* 0x004fea000383ffff */
[----:B------:R-:W-:Y:S05]  /*aae0*/  BRA `(.L_x_204) ;  /* 0xffffff8c00947947 */ /* 0x000fea000383ffff */
.L_x_68:
[----:B------:R-:W-:-:S07]  /*aaf0*/  MOV R0, UR5 ;  /* 0x0000000500007c02 */ /* 0x000fce0008000f00 */
.L_x_205:
[----:B-1----:R1:W2:Y:S02]  /*ab00*/  SYNCS.PHASECHK.TRANS64.TRYWAIT P0, [R0+URZ], R3 ;  /* 0x00000003000075a7 */ /* 0x0022a400080011ff */
[----:B--2---:R-:W-:Y:S05]  /*ab10*/  @!P0 NANOSLEEP.SYNCS 0x989680 ;  /* 0x009896800000895d */ /* 0x004fea0003900000 */
[----:B------:R-:W2:Y:S02]  /*ab20*/  @!P0 SYNCS.PHASECHK.TRANS64 P0, [R0+URZ], R3 ;  /* 0x00000003000085a7 */ /* 0x000ea400080010ff */
[----:B--2---:R-:W-:Y:S05]  /*ab30*/  @!P0 BRA `(.L_x_205) ;  /* 0xfffffffc00f08947 */ /* 0x004fea000383ffff */
[----:B------:R-:W-:Y:S05]  /*ab40*/  BRA `(.L_x_206) ;  /* 0xffffff8c00a07947 */ /* 0x000fea000383ffff */
.L_x_69:
[----:B------:R-:W-:-:S07]  /*ab50*/  MOV R0, UR5 ;  /* 0x0000000500007c02 */ /* 0x000fce0008000f00 */
.L_x_207:
[----:B-1----:R1:W2:Y:S02]  /*ab60*/  SYNCS.PHASECHK.TRANS64.TRYWAIT P0, [R0+URZ], R3 ;  /* 0x00000003000075a7 */ /* 0x0022a400080011ff */
[----:B--2---:R-:W-:Y:S05]  /*ab70*/  @!P0 NANOSLEEP.SYNCS 0x989680 ;  /* 0x009896800000895d */ /* 0x004fea0003900000 */
[----:B------:R-:W2:Y:S02]  /*ab80*/  @!P0 SYNCS.PHASECHK.TRANS64 P0, [R0+URZ], R3 ;  /* 0x00000003000085a7 */ /* 0x000ea400080010ff */
[----:B--2---:R-:W-:Y:S05]  /*ab90*/  @!P0 BRA `(.L_x_207) ;  /* 0xfffffffc00f08947 */ /* 0x004fea000383ffff */
[----:B------:R-:W-:Y:S05]  /*aba0*/  BRA `(.L_x_208) ;  /* 0xffffff8c00ac7947 */ /* 0x000fea000383ffff */
.L_x_70:
[----:B------:R-:W-:-:S07]  /*abb0*/  MOV R0, UR5 ;  /* 0x0000000500007c02 */ /* 0x000fce0008000f00 */
.L_x_209:
[----:B-1----:R1:W2:Y:S02]  /*abc0*/  SYNCS.PHASECHK.TRANS64.TRYWAIT P0, [R0+URZ], R3 ;  /* 0x00000003000075a7 */ /* 0x0022a400080011ff */
[----:B--2---:R-:W-:Y:S05]  /*abd0*/  @!P0 NANOSLEEP.SYNCS 0x989680 ;  /* 0x009896800000895d */ /* 0x004fea0003900000 */
[----:B------:R-:W2:Y:S02]  /*abe0*/  @!P0 SYNCS.PHASECHK.TRANS64 P0, [R0+URZ], R3 ;  /* 0x00000003000085a7 */ /* 0x000ea400080010ff */
[----:B--2---:R-:W-:Y:S05]  /*abf0*/  @!P0 BRA `(.L_x_209) ;  /* 0xfffffffc00f08947 */ /* 0x004fea000383ffff */
[----:B------:R-:W-:Y:S05]  /*ac00*/  BRA `(.L_x_210) ;  /* 0xffffff8c00b87947 */ /* 0x000fea000383ffff */
.L_x_71:
[----:B------:R-:W-:-:S07]  /*ac10*/  MOV R0, UR5 ;  /* 0x0000000500007c02 */ /* 0x000fce0008000f00 */
.L_x_211:
[----:B-1----:R1:W2:Y:S02]  /*ac20*/  SYNCS.PHASECHK.TRANS64.TRYWAIT P0, [R0+URZ], R3 ;  /* 0x00000003000075a7 */ /* 0x0022a400080011ff */
[----:B--2---:R-:W-:Y:S05]  /*ac30*/  @!P0 NANOSLEEP.SYNCS 0x989680 ;  /* 0x009896800000895d */ /* 0x004fea0003900000 */
[----:B------:R-:W2:Y:S02]  /*ac40*/  @!P0 SYNCS.PHASECHK.TRANS64 P0, [R0+URZ], R3 ;  /* 0x00000003000085a7 */ /* 0x000ea400080010ff */
[----:B--2---:R-:W-:Y:S05]  /*ac50*/  @!P0 BRA `(.L_x_211) ;  /* 0xfffffffc00f08947 */ /* 0x004fea000383ffff */
[----:B------:R-:W-:Y:S05]  /*ac60*/  BRA `(.L_x_212) ;  /* 0xffffff8c00c47947 */ /* 0x000fea000383ffff */
.L_x_72:
[----:B------:R-:W-:-:S07]  /*ac70*/  MOV R0, UR5 ;  /* 0x0000000500007c02 */ /* 0x000fce0008000f00 */
.L_x_213:
[----:B-1----:R1:W2:Y:S02]  /*ac80*/  SYNCS.PHASECHK.TRANS64.TRYWAIT P0, [R0+URZ], R3 ;  /* 0x00000003000075a7 */ /* 0x0022a400080011ff */
[----:B--2---:R-:W-:Y:S05]  /*ac90*/  @!P0 NANOSLEEP.SYNCS 0x989680 ;  /* 0x009896800000895d */ /* 0x004fea0003900000 */
[----:B------:R-:W2:Y:S02]  /*aca0*/  @!P0 SYNCS.PHASECHK.TRANS64 P0, [R0+URZ], R3 ;  /* 0x00000003000085a7 */ /* 0x000ea400080010ff */
[----:B--2---:R-:W-:Y:S05]  /*acb0*/  @!P0 BRA `(.L_x_213) ;  /* 0xfffffffc00f08947 */ /* 0x004fea000383ffff */
[----:B------:R-:W-:Y:S05]  /*acc0*/  BRA `(.L_x_214) ;  /* 0xffffff8c00d07947 */ /* 0x000fea000383ffff */
.L_x_73:
[----:B------:R-:W-:-:S07]  /*acd0*/  MOV R0, UR5 ;  /* 0x0000000500007c02 */ /* 0x000fce0008000f00 */
.L_x_215:
[----:B-1----:R1:W2:Y:S02]  /*ace0*/  SYNCS.PHASECHK.TRANS64.TRYWAIT P0, [R0+URZ], R3 ;  /* 0x00000003000075a7 */ /* 0x0022a400080011ff */
[----:B--2---:R-:W-:Y:S05]  /*acf0*/  @!P0 NANOSLEEP.SYNCS 0x989680 ;  /* 0x009896800000895d */ /* 0x004fea0003900000 */
[----:B------:R-:W2:Y:S02]  /*ad00*/  @!P0 SYNCS.PHASECHK.TRANS64 P0, [R0+URZ], R3 ;  /* 0x00000003000085a7 */ /* 0x000ea400080010ff */
[----:B--2---:R-:W-:Y:S05]  /*ad10*/  @!P0 BRA `(.L_x_215) ;  /* 0xfffffffc00f08947 */ /* 0x004fea000383ffff */
[----:B------:R-:W-:Y:S05]  /*ad20*/  BRA `(.L_x_216) ;  /* 0xffffff8c00dc7947 */ /* 0x000fea000383ffff */
.L_x_74:
[----:B------:R-:W-:-:S07]  /*ad30*/  MOV R0, UR5 ;  /* 0x0000000500007c02 */ /* 0x000fce0008000f00 */
.L_x_217:
[----:B-1----:R1:W2:Y:S02]  /*ad40*/  SYNCS.PHASECHK.TRANS64.TRYWAIT P0, [R0+URZ], R3 ;  /* 0x00000003000075a7 */ /* 0x0022a400080011ff */
[----:B--2---:R-:W-:Y:S05]  /*ad50*/  @!P0 NANOSLEEP.SYNCS 0x989680 ;  /* 0x009896800000895d */ /* 0x004fea0003900000 */
[----:B------:R-:W2:Y:S02]  /*ad60*/  @!P0 SYNCS.PHASECHK.TRANS64 P0, [R0+URZ], R3 ;  /* 0x00000003000085a7 */ /* 0x000ea400080010ff */
[----:B--2---:R-:W-:Y:S05]  /*ad70*/  @!P0 BRA `(.L_x_217) ;  /* 0xfffffffc00f08947 */ /* 0x004fea000383ffff */
[----:B------:R-:W-:Y:S05]  /*ad80*/  BRA `(.L_x_218) ;  /* 0xffffff8c00e87947 */ /* 0x000fea000383ffff */
.L_x_77:
[----:B-1----:R1:W2:Y:S02]  /*ad90*/  SYNCS.PHASECHK.TRANS64.TRYWAIT P0, [R2+URZ+0x290], R5 ;  /* 0x00029005020075a7 */ /* 0x0022a400080011ff */
[----:B--2---:R-:W-:Y:S05]  /*ada0*/  @!P0 NANOSLEEP.SYNCS 0x989680 ;  /* 0x009896800000895d */ /* 0x004fea0003900000 */
[----:B------:R-:W2:Y:S02]  /*adb0*/  @!P0 SYNCS.PHASECHK.TRANS64 P0, [R2+URZ+0x290], R5 ;  /* 0x00029005020085a7 */ /* 0x000ea400080010ff */
[----:B--2---:R-:W-:Y:S05]  /*adc0*/  @!P0 BRA `(.L_x_77) ;  /* 0xfffffffc00f08947 */ /* 0x004fea000383ffff */
[----:B------:R-:W-:Y:S05]  /*add0*/  BRA `(.L_x_219) ;  /* 0xffffff9000447947 */ /* 0x000fea000383ffff */
.L_x_78:
[----:B------:R-:W-:-:S07]  /*ade0*/  MOV R2, UR4 ;  /* 0x0000000400027c02 */ /* 0x000fce0008000f00 */
.L_x_220:
[----:B-1----:R1:W2:Y:S02]  /*adf0*/  SYNCS.PHASECHK.TRANS64.TRYWAIT P0, [R2+URZ+0x240], R5 ;  /* 0x00024005020075a7 */ /* 0x0022a400080011ff */
[----:B--2---:R-:W-:Y:S05]  /*ae00*/  @!P0 NANOSLEEP.SYNCS 0x989680 ;  /* 0x009896800000895d */ /* 0x004fea0003900000 */
[----:B------:R-:W2:Y:S02]  /*ae10*/  @!P0 SYNCS.PHASECHK.TRANS64 P0, [R2+URZ+0x240], R5 ;  /* 0x00024005020085a7 */ /* 0x000ea400080010ff */
[----:B--2---:R-:W-:Y:S05]  /*ae20*/  @!P0 BRA `(.L_x_220) ;  /* 0xfffffffc00f08947 */ /* 0x004fea000383ffff */
[----:B------:R-:W-:Y:S05]  /*ae30*/  BRA `(.L_x_221) ;  /* 0xffffff9000547947 */ /* 0x000fea000383ffff */
.L_x_79:
[----:B-1----:R1:W2:Y:S02]  /*ae40*/  SYNCS.PHASECHK.TRANS64.TRYWAIT P1, [R2+URZ+0x230], R5 ;  /* 0x00023005020075a7 */ /* 0x0022a400080211ff */
[----:B--2---:R-:W-:Y:S05]  /*ae50*/  @!P1 NANOSLEEP.SYNCS 0x989680 ;  /* 0x009896800000995d */ /* 0x004fea0003900000 */
[----:B------:R-:W2:Y:S02]  /*ae60*/  @!P1 SYNCS.PHASECHK.TRANS64 P1, [R2+URZ+0x230], R5 ;  /* 0x00023005020095a7 */ /* 0x000ea400080210ff */
[----:B--2---:R-:W-:Y:S05]  /*ae70*/  @!P1 BRA `(.L_x_79) ;  /* 0xfffffffc00f09947 */ /* 0x004fea000383ffff */
[----:B------:R-:W-:Y:S05]  /*ae80*/  BRA `(.L_x_222) ;  /* 0xffffff9000847947 */ /* 0x000fea000383ffff */
.L_x_82:
[----:B------:R-:W-:-:S07]  /*ae90*/  MOV R0, UR4 ;  /* 0x0000000400007c02 */ /* 0x000fce0008000f00 */
.L_x_223:
[----:B-1----:R1:W2:Y:S02]  /*aea0*/  SYNCS.PHASECHK.TRANS64.TRYWAIT P0, [R0+URZ+0x240], R3 ;  /* 0x00024003000075a7 */ /* 0x0022a400080011ff */
[----:B--2---:R-:W-:Y:S05]  /*aeb0*/  @!P0 NANOSLEEP.SYNCS 0x989680 ;  /* 0x009896800000895d */ /* 0x004fea0003900000 */
[----:B------:R-:W2:Y:S02]  /*aec0*/  @!P0 SYNCS.PHASECHK.TRANS64 P0, [R0+URZ+0x240], R3 ;  /* 0x00024003000085a7 */ /* 0x000ea400080010ff */
[----:B--2---:R-:W-:Y:S05]  /*aed0*/  @!P0 BRA `(.L_x_223) ;  /* 0xfffffffc00f08947 */ /* 0x004fea000383ffff */
[----:B------:R-:W-:Y:S05]  /*aee0*/  BRA `(.L_x_81) ;  /* 0xffffff9000d87947 */ /* 0x000fea000383ffff */
.L_x_91:
[----:B-1----:R-:W-:-:S04]  /*aef0*/  MOV R0, UR5 ;  /* 0x0000000500007c02 */ /* 0x002fc80008000f00 */
[----:B------:R1:W2:Y:S03]  /*af00*/  SYNCS.PHASECHK.TRANS64.TRYWAIT P0, [R0+URZ+0x8], R7 ;  /* 0x00000807000075a7 */ /* 0x0002a600080011ff */
[----:B--2---:R-:W-:Y:S05]  /*af10*/  @!P0 NANOSLEEP.SYNCS 0x989680 ;  /* 0x009896800000895d */ /* 0x004fea0003900000 */
[----:B------:R-:W2:Y:S02]  /*af20*/  @!P0 SYNCS.PHASECHK.TRANS64 P0, [R0+URZ+0x8], R7 ;  /* 0x00000807000085a7 */ /* 0x000ea400080010ff */
[----:B--2---:R-:W-:Y:S05]  /*af30*/  @!P0 BRA `(.L_x_91) ;  /* 0xfffffffc00ec8947 */ /* 0x004fea000383ffff */
[----:B------:R-:W-:Y:S05]  /*af40*/  BRA `(.L_x_90) ;  /* 0xffffff94008c7947 */ /* 0x000fea000383ffff */
.L_x_93:
[----:B------:R-:W-:Y:S01]  /*af50*/  BSSY B0, `(.L_x_224) ;  /* 0x0000006000007945 */ /* 0x000fe20003800000 */
[----:B------:R-:W-:-:S07]  /*af60*/  MOV R15, 0xffffffff ;  /* 0xffffffff000f7802 */ /* 0x000fce0000000f00 */
[----:B-1---5:R-:W-:Y:S05]  /*af70*/  WARPSYNC.COLLECTIVE R15, `(.L_x_225) ;  /* 0x000000000f0c7348 */ /* 0x022fea0003c00000 */
[----:B------:R-:W-:Y:S02]  /*af80*/  ELECT P6, UR79, PT ;  /* 0x00000000004f782f */ /* 0x000fe400038c0000 */
[----:B------:R-:W-:Y:S01]  /*af90*/  MOV R14, UR79 ;  /* 0x0000004f000e7c02 */ /* 0x000fe20008000f00 */
[----:B-1---5:R-:W-:Y:S10]  /*afa0*/  ENDCOLLECTIVE ;  /* 0x000000000000791b */ /* 0x022ff40003800000 */
.L_x_225:
[----:B------:R-:W-:Y:S05]  /*afb0*/  BSYNC B0 ;  /* 0x0000000000007941 */ /* 0x000fea0003800000 */
.L_x_224:
[----:B------:R-:W-:Y:S01]  /*afc0*/  PLOP3.LUT P0, PT, P6, PT, PT, 0x80, 0x8 ;  /* 0x000000000008781c */ /* 0x000fe2000370f070 */
[----:B------:R-:W-:-:S12]  /*afd0*/  BRA `(.L_x_226) ;  /* 0xffffff9400b87947 */ /* 0x000fd8000383ffff */
.L_x_95:
[----:B-1----:R-:W-:-:S04]  /*afe0*/  MOV R0, UR5 ;  /* 0x0000000500007c02 */ /* 0x002fc80008000f00 */
[----:B------:R1:W2:Y:S03]  /*aff0*/  SYNCS.PHASECHK.TRANS64.TRYWAIT P0, [R0+URZ+0x8], R5 ;  /* 0x00000805000075a7 */ /* 0x0002a600080011ff */
[----:B--2---:R-:W-:Y:S05]  /*b000*/  @!P0 NANOSLEEP.SYNCS 0x989680 ;  /* 0x009896800000895d */ /* 0x004fea0003900000 */
[----:B------:R-:W2:Y:S02]  /*b010*/  @!P0 SYNCS.PHASECHK.TRANS64 P0, [R0+URZ+0x8], R5 ;  /* 0x00000805000085a7 */ /* 0x000ea400080010ff */
[----:B--2---:R-:W-:Y:S05]  /*b020*/  @!P0 BRA `(.L_x_95) ;  /* 0xfffffffc00ec8947 */ /* 0x004fea000383ffff */
[----:B------:R-:W-:Y:S05]  /*b030*/  BRA `(.L_x_94) ;  /* 0xffffff9400bc7947 */ /* 0x000fea000383ffff */
.L_x_96:
[----:B-1----:R1:W2:Y:S02]  /*b040*/  SYNCS.PHASECHK.TRANS64.TRYWAIT P0, [R0+URZ+0x230], R5 ;  /* 0x00023005000075a7 */ /* 0x0022a400080011ff */
[----:B--2---:R-:W-:Y:S05]  /*b050*/  @!P0 NANOSLEEP.SYNCS 0x989680 ;  /* 0x009896800000895d */ /* 0x004fea0003900000 */
[----:B------:R-:W2:Y:S02]  /*b060*/  @!P0 SYNCS.PHASECHK.TRANS64 P0, [R0+URZ+0x230], R5 ;  /* 0x00023005000085a7 */ /* 0x000ea400080010ff */
[----:B--2---:R-:W-:Y:S05]  /*b070*/  @!P0 BRA `(.L_x_96) ;  /* 0xfffffffc00f08947 */ /* 0x004fea000383ffff */
[----:B------:R-:W-:Y:S05]  /*b080*/  BRA `(.L_x_227) ;  /* 0xffffff9800907947 */ /* 0x000fea000383ffff */
.L_x_98:
[----:B------:R-:W-:-:S07]  /*b090*/  MOV R0, UR19 ;  /* 0x0000001300007c02 */ /* 0x000fce0008000f00 */
.L_x_228:
[----:B-1----:R1:W2:Y:S02]  /*b0a0*/  SYNCS.PHASECHK.TRANS64.TRYWAIT P0, [R0+URZ+0x270], R5 ;  /* 0x00027005000075a7 */ /* 0x0022a400080011ff */
[----:B--2---:R-:W-:Y:S05]  /*b0b0*/  @!P0 NANOSLEEP.SYNCS 0x989680 ;  /* 0x009896800000895d */ /* 0x004fea0003900000 */
[----:B------:R-:W2:Y:S02]  /*b0c0*/  @!P0 SYNCS.PHASECHK.TRANS64 P0, [R0+URZ+0x270], R5 ;  /* 0x00027005000085a7 */ /* 0x000ea400080010ff */
[----:B--2---:R-:W-:Y:S05]  /*b0d0*/  @!P0 BRA `(.L_x_228) ;  /* 0xfffffffc00f08947 */ /* 0x004fea000383ffff */
[----:B------:R-:W-:Y:S05]  /*b0e0*/  BRA `(.L_x_229) ;  /* 0xffffff9800d87947 */ /* 0x000fea000383ffff */
.L_x_101:
[----:B------:R-:W-:Y:S07]  /*b0f0*/  MOV R0, UR6 ;  /* 0x0000000600007c02 */ /* 0x000fee0008000f00 */
.L_x_230:
[----:B-1----:R1:W2:Y:S02]  /*b100*/  SYNCS.PHASECHK.TRANS64.TRYWAIT P0, [R0+URZ], R5 ;  /* 0x00000005000075a7 */ /* 0x0022a400080011ff */
[----:B--2---:R-:W-:Y:S05]  /*b110*/  @!P0 NANOSLEEP.SYNCS 0x989680 ;  /* 0x009896800000895d */ /* 0x004fea0003900000 */
[----:B------:R-:W2:Y:S02]  /*b120*/  @!P0 SYNCS.PHASECHK.TRANS64 P0, [R0+URZ], R5 ;  /* 0x00000005000085a7 */ /* 0x000ea400080010ff */
[----:B--2---:R-:W-:Y:S05]  /*b130*/  @!P0 BRA `(.L_x_230) ;  /* 0xfffffffc00f08947 */ /* 0x004fea000383ffff */
[----:B------:R-:W-:Y:S05]  /*b140*/  BRA `(.L_x_100) ;  /* 0xffffff9800f07947 */ /* 0x000fea000383ffff */
.L_x_105:
[----:B-1----:R-:W-:-:S07]  /*b150*/  MOV R0, UR4 ;  /* 0x0000000400007c02 */ /* 0x002fce0008000f00 */
.L_x_231:
[----:B-1----:R1:W2:Y:S02]  /*b160*/  SYNCS.PHASECHK.TRANS64.TRYWAIT P0, [R0+URZ], R3 ;  /* 0x00000003000075a7 */ /* 0x0022a400080011ff */
[----:B--2---:R-:W-:Y:S05]  /*b170*/  @!P0 NANOSLEEP.SYNCS 0x989680 ;  /* 0x009896800000895d */ /* 0x004fea0003900000 */
[----:B------:R-:W2:Y:S02]  /*b180*/  @!P0 SYNCS.PHASECHK.TRANS64 P0, [R0+URZ], R3 ;  /* 0x00000003000085a7 */ /* 0x000ea400080010ff */
[----:B--2---:R-:W-:Y:S05]  /*b190*/  @!P0 BRA `(.L_x_231) ;  /* 0xfffffffc00f08947 */ /* 0x004fea000383ffff */
[----:B------:R-:W-:Y:S05]  /*b1a0*/  BRA `(.L_x_232) ;  /* 0xffffff9c00a87947 */ /* 0x000fea000383ffff */
.L_x_106:
[----:B------:R-:W-:-:S07]  /*b1b0*/  MOV R0, UR5 ;  /* 0x0000000500007c02 */ /* 0x000fce0008000f00 */
.L_x_233:
[----:B-1----:R1:W2:Y:S02]  /*b1c0*/  SYNCS.PHASECHK.TRANS64.TRYWAIT P0, [R0+URZ], R3 ;  /* 0x00000003000075a7 */ /* 0x0022a400080011ff */
[----:B--2---:R-:W-:Y:S05]  /*b1d0*/  @!P0 NANOSLEEP.SYNCS 0x989680 ;  /* 0x009896800000895d */ /* 0x004fea0003900000 */
[----:B------:R-:W2:Y:S02]  /*b1e0*/  @!P0 SYNCS.PHASECHK.TRANS64 P0, [R0+URZ], R3 ;  /* 0x00000003000085a7 */ /* 0x000ea400080010ff */
[----:B--2---:R-:W-:Y:S05]  /*b1f0*/  @!P0 BRA `(.L_x_233) ;  /* 0xfffffffc00f08947 */ /* 0x004fea000383ffff */
[----:B------:R-:W-:Y:S05]  /*b200*/  BRA `(.L_x_234) ;  /* 0xffffff9c00b47947 */ /* 0x000fea000383ffff */
.L_x_107:
[----:B------:R-:W-:-:S07]  /*b210*/  MOV R0, UR5 ;  /* 0x0000000500007c02 */ /* 0x000fce0008000f00 */
.L_x_235:
[----:B-1----:R1:W2:Y:S02]  /*b220*/  SYNCS.PHASECHK.TRANS64.TRYWAIT P0, [R0+URZ], R3 ;  /* 0x00000003000075a7 */ /* 0x0022a400080011ff */
[----:B--2---:R-:W-:Y:S05]  /*b230*/  @!P0 NANOSLEEP.SYNCS 0x989680 ;  /* 0x009896800000895d */ /* 0x004fea0003900000 */
[----:B------:R-:W2:Y:S02]  /*b240*/  @!P0 SYNCS.PHASECHK.TRANS64 P0, [R0+URZ], R3 ;  /* 0x00000003000085a7 */ /* 0x000ea400080010ff */
[----:B--2---:R-:W-:Y:S05]  /*b250*/  @!P0 BRA `(.L_x_235) ;  /* 0xfffffffc00f08947 */ /* 0x004fea000383ffff */
[----:B------:R-:W-:Y:S05]  /*b260*/  BRA `(.L_x_236) ;  /* 0xffffff9c00c07947 */ /* 0x000fea000383ffff */
.L_x_110:
[----:B------:R-:W-:-:S07]  /*b270*/  MOV R0, UR13 ;  /* 0x0000000d00007c02 */ /* 0x000fce0008000f00 */
.L_x_237:
[----:B-1----:R1:W2:Y:S02]  /*b280*/  SYNCS.PHASECHK.TRANS64.TRYWAIT P1, [R0+URZ+0x2b0], R3 ;  /* 0x0002b003000075a7 */ /* 0x0022a400080211ff */
[----:B--2---:R-:W-:Y:S05]  /*b290*/  @!P1 NANOSLEEP.SYNCS 0x989680 ;  /* 0x009896800000995d */ /* 0x004fea0003900000 */
[----:B------:R-:W2:Y:S02]  /*b2a0*/  @!P1 SYNCS.PHASECHK.TRANS64 P1, [R0+URZ+0x2b0], R3 ;  /* 0x0002b003000095a7 */ /* 0x000ea400080210ff */
[----:B--2---:R-:W-:Y:S05]  /*b2b0*/  @!P1 BRA `(.L_x_237) ;  /* 0xfffffffc00f09947 */ /* 0x004fea000383ffff */
[----:B------:R-:W-:Y:S05]  /*b2c0*/  BRA `(.L_x_238) ;  /* 0xffffffa0000c7947 */ /* 0x000fea000383ffff */
.L_x_115:
[----:B--2---:R2:W3:Y:S02]  /*b2d0*/  SYNCS.PHASECHK.TRANS64.TRYWAIT P0, [R12+URZ+0x230], R9 ;  /* 0x000230090c0075a7 */ /* 0x0044e400080011ff */
[----:B---3--:R-:W-:Y:S05]  /*b2e0*/  @!P0 NANOSLEEP.SYNCS 0x989680 ;  /* 0x009896800000895d */ /* 0x008fea0003900000 */
[----:B------:R-:W3:Y:S02]  /*b2f0*/  @!P0 SYNCS.PHASECHK.TRANS64 P0, [R12+URZ+0x230], R9 ;  /* 0x000230090c0085a7 */ /* 0x000ee400080010ff */
[----:B---3--:R-:W-:Y:S05]  /*b300*/  @!P0 BRA `(.L_x_115) ;  /* 0xfffffffc00f08947 */ /* 0x008fea000383ffff */
[----:B------:R-:W-:Y:S05]  /*b310*/  BRA `(.L_x_239) ;  /* 0xffffffa400307947 */ /* 0x000fea000383ffff */
.L_x_118:
[----:B------:R-:W-:Y:S07]  /*b320*/  MOV R0, UR21 ;  /* 0x0000001500007c02 */ /* 0x000fee0008000f00 */
.L_x_240:
[----:B--2---:R2:W3:Y:S02]  /*b330*/  SYNCS.PHASECHK.TRANS64.TRYWAIT P2, [R0+URZ+0x228], R11 ;  /* 0x0002280b000075a7 */ /* 0x0044e400080411ff */
[----:B---3--:R-:W-:Y:S05]  /*b340*/  @!P2 NANOSLEEP.SYNCS 0x989680 ;  /* 0x009896800000a95d */ /* 0x008fea0003900000 */
[----:B------:R-:W3:Y:S02]  /*b350*/  @!P2 SYNCS.PHASECHK.TRANS64 P2, [R0+URZ+0x228], R11 ;  /* 0x0002280b0000a5a7 */ /* 0x000ee400080410ff */
[----:B---3--:R-:W-:Y:S05]  /*b360*/  @!P2 BRA `(.L_x_240) ;  /* 0xfffffffc00f0a947 */ /* 0x008fea000383ffff */
[----:B------:R-:W-:Y:S05]  /*b370*/  BRA `(.L_x_117) ;  /* 0xffffffa800987947 */ /* 0x000fea000383ffff */
.L_x_121:
[----:B--2---:R-:W-:Y:S07]  /*b380*/  MOV R0, UR21 ;  /* 0x0000001500007c02 */ /* 0x004fee0008000f00 */
.L_x_241:
[----:B--2---:R2:W3:Y:S02]  /*b390*/  SYNCS.PHASECHK.TRANS64.TRYWAIT P0, [R0+URZ+0x210], R9 ;  /* 0x00021009000075a7 */ /* 0x0044e400080011ff */
[----:B---3--:R-:W-:Y:S05]  /*b3a0*/  @!P0 NANOSLEEP.SYNCS 0x989680 ;  /* 0x009896800000895d */ /* 0x008fea0003900000 */
[----:B------:R-:W3:Y:S02]  /*b3b0*/  @!P0 SYNCS.PHASECHK.TRANS64 P0, [R0+URZ+0x210], R9 ;  /* 0x00021009000085a7 */ /* 0x000ee400080010ff */
[----:B---3--:R-:W-:Y:S05]  /*b3c0*/  @!P0 BRA `(.L_x_241) ;  /* 0xfffffffc00f08947 */ /* 0x008fea000383ffff */
[----:B------:R-:W-:Y:S05]  /*b3d0*/  BRA `(.L_x_242) ;  /* 0xffffffa800f47947 */ /* 0x000fea000383ffff */
.L_x_122:
[----:B------:R-:W-:Y:S07]  /*b3e0*/  MOV R0, UR21 ;  /* 0x0000001500007c02 */ /* 0x000fee0008000f00 */
.L_x_243:
[----:B--2---:R2:W3:Y:S02]  /*b3f0*/  SYNCS.PHASECHK.TRANS64.TRYWAIT P0, [R0+URZ+0x218], R9 ;  /* 0x00021809000075a7 */ /* 0x0044e400080011ff */
[----:B---3--:R-:W-:Y:S05]  /*b400*/  @!P0 NANOSLEEP.SYNCS 0x989680 ;  /* 0x009896800000895d */ /* 0x008fea0003900000 */
[----:B------:R-:W3:Y:S02]  /*b410*/  @!P0 SYNCS.PHASECHK.TRANS64 P0, [R0+URZ+0x218], R9 ;  /* 0x00021809000085a7 */ /* 0x000ee400080010ff */
[----:B---3--:R-:W-:Y:S05]  /*b420*/  @!P0 BRA `(.L_x_243) ;  /* 0xfffffffc00f08947 */ /* 0x008fea000383ffff */
[----:B------:R-:W-:Y:S05]  /*b430*/  BRA `(.L_x_244) ;  /* 0xffffffac002c7947 */ /* 0x000fea000383ffff */
.L_x_124:
[----:B------:R-:W-:-:S07]  /*b440*/  MOV R0, UR21 ;  /* 0x0000001500007c02 */ /* 0x000fce0008000f00 */
.L_x_245:
[----:B---3--:R3:W4:Y:S02]  /*b450*/  SYNCS.PHASECHK.TRANS64.TRYWAIT P0, [R0+URZ+0x210], R3 ;  /* 0x00021003000075a7 */ /* 0x00872400080011ff */
[----:B----4-:R-:W-:Y:S05]  /*b460*/  @!P0 NANOSLEEP.SYNCS 0x989680 ;  /* 0x009896800000895d */ /* 0x010fea0003900000 */
[----:B------:R-:W4:Y:S02]  /*b470*/  @!P0 SYNCS.PHASECHK.TRANS64 P0, [R0+URZ+0x210], R3 ;  /* 0x00021003000085a7 */ /* 0x000f2400080010ff */
[----:B----4-:R-:W-:Y:S05]  /*b480*/  @!P0 BRA `(.L_x_245) ;  /* 0xfffffffc00f08947 */ /* 0x010fea000383ffff */
[----:B------:R-:W-:Y:S05]  /*b490*/  BRA `(.L_x_246) ;  /* 0xffffffac009c7947 */ /* 0x000fea000383ffff */
.L_x_126:
[----:B-1----:R1:W2:Y:S02]  /*b4a0*/  SYNCS.PHASECHK.TRANS64.TRYWAIT P0, [R3+URZ+0x230], R0 ;  /* 0x00023000030075a7 */ /* 0x0022a400080011ff */
[----:B--2---:R-:W-:Y:S05]  /*b4b0*/  @!P0 NANOSLEEP.SYNCS 0x989680 ;  /* 0x009896800000895d */ /* 0x004fea0003900000 */
[----:B------:R-:W2:Y:S02]  /*b4c0*/  @!P0 SYNCS.PHASECHK.TRANS64 P0, [R3+URZ+0x230], R0 ;  /* 0x00023000030085a7 */ /* 0x000ea400080010ff */
[----:B--2---:R-:W-:Y:S05]  /*b4d0*/  @!P0 BRA `(.L_x_126) ;  /* 0xfffffffc00f08947 */ /* 0x004fea000383ffff */
[----:B------:R-:W-:Y:S05]  /*b4e0*/  BRA `(.L_x_247) ;  /* 0xffffffb0005c7947 */ /* 0x000fea000383ffff */
.L_x_137:
[----:B--2---:R2:W1:Y:S02]  /*b4f0*/  SYNCS.PHASECHK.TRANS64.TRYWAIT P1, [R3+URZ+0x200], R2 ;  /* 0x00020002030075a7 */ /* 0x00446400080211ff */
[----:B-1----:R-:W-:Y:S05]  /*b500*/  @!P1 NANOSLEEP.SYNCS 0x989680 ;  /* 0x009896800000995d */ /* 0x002fea0003900000 */
[----:B------:R-:W1:Y:S02]  /*b510*/  @!P1 SYNCS.PHASECHK.TRANS64 P1, [R3+URZ+0x200], R2 ;  /* 0x00020002030095a7 */ /* 0x000e6400080210ff */
[----:B-1----:R-:W-:Y:S05]  /*b520*/  @!P1 BRA `(.L_x_137) ;  /* 0xfffffffc00f09947 */ /* 0x002fea000383ffff */
[----:B------:R-:W-:Y:S05]  /*b530*/  BRA `(.L_x_136) ;  /* 0xffffffbc00dc7947 */ /* 0x000fea000383ffff */
.L_x_139:
[----:B--2---:R2:W4:Y:S02]  /*b540*/  SYNCS.PHASECHK.TRANS64.TRYWAIT P0, [R161+URZ+0x250], R4 ;  /* 0x00025004a10075a7 */ /* 0x00452400080011ff */
[----:B----4-:R-:W-:Y:S05]  /*b550*/  @!P0 NANOSLEEP.SYNCS 0x989680 ;  /* 0x009896800000895d */ /* 0x010fea0003900000 */
[----:B------:R-:W4:Y:S02]  /*b560*/  @!P0 SYNCS.PHASECHK.TRANS64 P0, [R161+URZ+0x250], R4 ;  /* 0x00025004a10085a7 */ /* 0x000f2400080010ff */
[----:B----4-:R-:W-:Y:S05]  /*b570*/  @!P0 BRA `(.L_x_139) ;  /* 0xfffffffc00f08947 */ /* 0x010fea000383ffff */
[----:B------:R-:W-:Y:S05]  /*b580*/  BRA `(.L_x_138) ;  /* 0xffffffc000347947 */ /* 0x000fea000383ffff */
.L_x_148:
[----:B---3--:R3:W4:Y:S02]  /*b590*/  SYNCS.PHASECHK.TRANS64.TRYWAIT P0, [R197+URZ+0x200], R2 ;  /* 0x00020002c50075a7 */ /* 0x00872400080011ff */
[----:B----4-:R-:W-:Y:S05]  /*b5a0*/  @!P0 NANOSLEEP.SYNCS 0x989680 ;  /* 0x009896800000895d */ /* 0x010fea0003900000 */
[----:B------:R-:W4:Y:S02]  /*b5b0*/  @!P0 SYNCS.PHASECHK.TRANS64 P0, [R197+URZ+0x200], R2 ;  /* 0x00020002c50085a7 */ /* 0x000f2400080010ff */
[----:B----4-:R-:W-:Y:S05]  /*b5c0*/  @!P0 BRA `(.L_x_148) ;  /* 0xfffffffc00f08947 */ /* 0x010fea000383ffff */
[----:B------:R-:W-:Y:S05]  /*b5d0*/  BRA `(.L_x_147) ;  /* 0xffffffd400447947 */ /* 0x000fea000383ffff */
        .weak           $__internal_0_$__cuda_sm10x_tcgen05_guardrail_trap_col_being_dealloced_not_returned_by_alloc
        .type           $__internal_0_$__cuda_sm10x_tcgen05_guardrail_trap_col_being_dealloced_not_returned_by_alloc,@function
        .size           $__internal_0_$__cuda_sm10x_tcgen05_guardrail_trap_col_being_dealloced_not_returned_by_alloc,($__internal_1_$__cuda_sm10x_tcgen05_guardrail_trap_phase_invalid_during_alloc - $__internal_0_$__cuda_sm10x_tcgen05_guardrail_trap_col_being_dealloced_not_returned_by_alloc)
$__internal_0_$__cuda_sm10x_tcgen05_guardrail_trap_col_being_dealloced_not_returned_by_alloc:
[----:B------:R-:W-:Y:S05]  /*b5e0*/  BPT.TRAP 0x1 ;  /* 0x000000040000795c */ /* 0x000fea0000300000 */
[----:B------:R-:W-:-:S04]  /*b5f0*/  HFMA2 R3, -RZ, RZ, 0, 0 ;  /* 0x00000000ff037431 */ /* 0x000fc800000001ff */
[----:B------:R-:W-:Y:S05]  /*b600*/  RET.REL.NODEC R2 `(_ZN7cutlass13device_kernelINS_4gemm6kernel13GemmUniversalIN4cute5tupleIJiiiiEEENS1_10collective13CollectiveMmaINS1_35MainloopSm100TmaUmmaWarpSpecializedILi32ELi2ELi4ENS5_IJNS4_1CILi2EEESB_NSA_ILi1EEEEEEEENS5_IJNSA_ILi256EEENSA_ILi128EEENSA_ILi32EEEEEENS_12float_e4m3_tENS5_IJlSC_lEEESJ_SK_NS4_8TiledMMAINS4_8MMA_AtomIJNS4_10MMA_TraitsINS4_25SM100_MMA_F8F6F4_2x1SM_SSEJSJ_SJ_fSF_SG_NS4_17integral_constantINS4_4UMMA5MajorELSR_0EEESS_NSP_INSQ_7ScaleInELST_0EEESU_EEEEEENS4_6LayoutINS5_IJSC_SC_SC_EEENS5_IJNSA_ILi0EEESZ_SZ_EEEEENS5_IJNS4_10UnderscoreES12_S12_EEEEENS4_28SM100_TMA_2SM_LOAD_MULTICASTENS4_14ComposedLayoutINS4_7SwizzleILi1ELi4ELi3EEENS4_18smem_ptr_flag_bitsILi8EEENSX_INS5_IJNSA_ILi8EEESH_EEENS5_IJSH_SC_EEEEEEEvNS4_8identityENS4_18SM100_TMA_2SM_LOADES1F_vS1G_EENS_8epilogue10collective18CollectiveEpilogueINS1J_23Sm100TmaWarpSpecializedILi2ELi2ELi64ELb0ELb0EEEJNS5_IJSG_SG_SH_EEENS5_IJNSX_ISG_SC_EENSX_INSA_ILi64EEESC_EEEEESJ_SK_SJ_SK_NS1J_6fusion15FusionCallbacksIS1N_NS1T_17LinearCombinationISJ_fSJ_fLNS_15FloatRoundStyleE2EEES1O_S1S_JEEENS4_5SM1004TMEM4LOAD26SM100_TMEM_LOAD_32dp32b64xENS4_13SM90_TMA_LOADENS16_INS17_ILi2ELi4ELi3EEES1A_NSX_INS5_IJS1B_S1Q_EEENS5_IJS1Q_SC_EEEEEEENS4_39AutoVectorizingCopyWithAssumedAlignmentILi128EEENS4_14SM90_TMA_STOREES28_S2A_S2A_EEEvvEEEEvNT_6ParamsE) ;  /* 0xffffff48027c7950 */ /* 0x000fea0003c3ffff */
        .weak           $__internal_1_$__cuda_sm10x_tcgen05_guardrail_trap_phase_invalid_during_alloc
        .type           $__internal_1_$__cuda_sm10x_tcgen05_guardrail_trap_phase_invalid_during_alloc,@function
        .size           $__internal_1_$__cuda_sm10x_tcgen05_guardrail_trap_phase_invalid_during_alloc,($__internal_2_$__cuda_sm10x_tcgen05_guardrail_trap_unallocated_columns_being_dealloced - $__internal_1_$__cuda_sm10x_tcgen05_guardrail_trap_phase_invalid_during_alloc)
$__internal_1_$__cuda_sm10x_tcgen05_guardrail_trap_phase_invalid_during_alloc:
[----:B------:R-:W-:Y:S05]  /*b610*/  BPT.TRAP 0x1 ;  /* 0x000000040000795c */ /* 0x000fea0000300000 */
[----:B------:R-:W-:-:S04]  /*b620*/  MOV R5, 0x0 ;  /* 0x0000000000057802 */ /* 0x000fc80000000f00 */
[----:B------:R-:W-:Y:S05]  /*b630*/  RET.REL.NODEC R4 `(_ZN7cutlass13device_kernelINS_4gemm6kernel13GemmUniversalIN4cute5tupleIJiiiiEEENS1_10collective13CollectiveMmaINS1_35MainloopSm100TmaUmmaWarpSpecializedILi32ELi2ELi4ENS5_IJNS4_1CILi2EEESB_NSA_ILi1EEEEEEEENS5_IJNSA_ILi256EEENSA_ILi128EEENSA_ILi32EEEEEENS_12float_e4m3_tENS5_IJlSC_lEEESJ_SK_NS4_8TiledMMAINS4_8MMA_AtomIJNS4_10MMA_TraitsINS4_25SM100_MMA_F8F6F4_2x1SM_SSEJSJ_SJ_fSF_SG_NS4_17integral_constantINS4_4UMMA5MajorELSR_0EEESS_NSP_INSQ_7ScaleInELST_0EEESU_EEEEEENS4_6LayoutINS5_IJSC_SC_SC_EEENS5_IJNSA_ILi0EEESZ_SZ_EEEEENS5_IJNS4_10UnderscoreES12_S12_EEEEENS4_28SM100_TMA_2SM_LOAD_MULTICASTENS4_14ComposedLayoutINS4_7SwizzleILi1ELi4ELi3EEENS4_18smem_ptr_flag_bitsILi8EEENSX_INS5_IJNSA_ILi8EEESH_EEENS5_IJSH_SC_EEEEEEEvNS4_8identityENS4_18SM100_TMA_2SM_LOADES1F_vS1G_EENS_8epilogue10collective18CollectiveEpilogueINS1J_23Sm100TmaWarpSpecializedILi2ELi2ELi64ELb0ELb0EEEJNS5_IJSG_SG_SH_EEENS5_IJNSX_ISG_SC_EENSX_INSA_ILi64EEESC_EEEEESJ_SK_SJ_SK_NS1J_6fusion15FusionCallbacksIS1N_NS1T_17LinearCombinationISJ_fSJ_fLNS_15FloatRoundStyleE2EEES1O_S1S_JEEENS4_5SM1004TMEM4LOAD26SM100_TMEM_LOAD_32dp32b64xENS4_13SM90_TMA_LOADENS16_INS17_ILi2ELi4ELi3EEES1A_NSX_INS5_IJS1B_S1Q_EEENS5_IJS1Q_SC_EEEEEEENS4_39AutoVectorizingCopyWithAssumedAlignmentILi128EEENS4_14SM90_TMA_STOREES28_S2A_S2A_EEEvvEEEEvNT_6ParamsE) ;  /* 0xffffff4804707950 */ /* 0x000fea0003c3ffff */
        .weak           $__internal_2_$__cuda_sm10x_tcgen05_guardrail_trap_unallocated_columns_being_dealloced
        .type           $__internal_2_$__cuda_sm10x_tcgen05_guardrail_trap_unallocated_columns_being_dealloced,@function
        .size           $__internal_2_$__cuda_sm10x_tcgen05_guardrail_trap_unallocated_columns_being_dealloced,(.L_x_249 - $__internal_2_$__cuda_sm10x_tcgen05_guardrail_trap_unallocated_columns_being_dealloced)
$__internal_2_$__cuda_sm10x_tcgen05_guardrail_trap_unallocated_columns_being_dealloced:
[----:B------:R-:W-:Y:S05]  /*b640*/  BPT.TRAP 0x1 ;  /* 0x000000040000795c */ /* 0x000fea0000300000 */
[----:B------:R-:W-:-:S04]  /*b650*/  HFMA2 R3, -RZ, RZ, 0, 0 ;  /* 0x00000000ff037431 */ /* 0x000fc800000001ff */
[----:B------:R-:W-:Y:S05]  /*b660*/  RET.REL.NODEC R2 `(_ZN7cutlass13device_kernelINS_4gemm6kernel13GemmUniversalIN4cute5tupleIJiiiiEEENS1_10collective13CollectiveMmaINS1_35MainloopSm100TmaUmmaWarpSpecializedILi32ELi2ELi4ENS5_IJNS4_1CILi2EEESB_NSA_ILi1EEEEEEEENS5_IJNSA_ILi256EEENSA_ILi128EEENSA_ILi32EEEEEENS_12float_e4m3_tENS5_IJlSC_lEEESJ_SK_NS4_8TiledMMAINS4_8MMA_AtomIJNS4_10MMA_TraitsINS4_25SM100_MMA_F8F6F4_2x1SM_SSEJSJ_SJ_fSF_SG_NS4_17integral_constantINS4_4UMMA5MajorELSR_0EEESS_NSP_INSQ_7ScaleInELST_0EEESU_EEEEEENS4_6LayoutINS5_IJSC_SC_SC_EEENS5_IJNSA_ILi0EEESZ_SZ_EEEEENS5_IJNS4_10UnderscoreES12_S12_EEEEENS4_28SM100_TMA_2SM_LOAD_MULTICASTENS4_14ComposedLayoutINS4_7SwizzleILi1ELi4ELi3EEENS4_18smem_ptr_flag_bitsILi8EEENSX_INS5_IJNSA_ILi8EEESH_EEENS5_IJSH_SC_EEEEEEEvNS4_8identityENS4_18SM100_TMA_2SM_LOADES1F_vS1G_EENS_8epilogue10collective18CollectiveEpilogueINS1J_23Sm100TmaWarpSpecializedILi2ELi2ELi64ELb0ELb0EEEJNS5_IJSG_SG_SH_EEENS5_IJNSX_ISG_SC_EENSX_INSA_ILi64EEESC_EEEEESJ_SK_SJ_SK_NS1J_6fusion15FusionCallbacksIS1N_NS1T_17LinearCombinationISJ_fSJ_fLNS_15FloatRoundStyleE2EEES1O_S1S_JEEENS4_5SM1004TMEM4LOAD26SM100_TMEM_LOAD_32dp32b64xENS4_13SM90_TMA_LOADENS16_INS17_ILi2ELi4ELi3EEES1A_NSX_INS5_IJS1B_S1Q_EEENS5_IJS1Q_SC_EEEEEEENS4_39AutoVectorizingCopyWithAssumedAlignmentILi128EEENS4_14SM90_TMA_STOREES28_S2A_S2A_EEEvvEEEEvNT_6ParamsE) ;  /* 0xffffff4802647950 */ /* 0x000fea0003c3ffff */
.L_x_248:
[----:B------:R-:W-:-:S00]  /*b670*/  BRA `(.L_x_248) ;  /* 0xfffffffc00fc7947 */ /* 0x000fc0000383ffff */
[----:B------:R-:W-:-:S00]  /*b680*/  NOP ;  /* 0x0000000000007918 */ /* 0x000fc00000000000 */
[----:B------:R-:W-:-:S00]  /*b690*/  NOP ;  /* 0x0000000000007918 */ /* 0x000fc00000000000 */
[----:B------:R-:W-:-:S00]  /*b6a0*/  NOP ;  /* 0x0000000000007918 */ /* 0x000fc00000000000 */
[----:B------:R-:W-:-:S00]  /*b6b0*/  NOP ;  /* 0x0000000000007918 */ /* 0x000fc00000000000 */
[----:B------:R-:W-:-:S00]  /*b6c0*/  NOP ;  /* 0x0000000000007918 */ /* 0x000fc00000000000 */
[----:B------:R-:W-:-:S00]  /*b6d0*/  NOP ;  /* 0x0000000000007918 */ /* 0x000fc00000000000 */
[----:B------:R-:W-:-:S00]  /*b6e0*/  NOP ;  /* 0x0000000000007918 */ /* 0x000fc00000000000 */
[----:B------:R-:W-:-:S00]  /*b6f0*/  NOP ;  /* 0x0000000000007918 */ /* 0x000fc00000000000 */
.L_x_249:


//--------------------- .nv.global.init           --------------------------
	.section	.nv.global.init,"aw",@progbits
.nv.global.init:
	.type		$str$27,@object
	.size		$str$27,($str$28 - $str$27)
$str$27:
        /*0000*/ 	.byte	0x28, 0x61, 0x64, 0x64, 0x72, 0x65, 0x73, 0x73, 0x20, 0x26, 0x20, 0x6d, 0x61, 0x73, 0x6b, 0x29
        /*0010*/ 	.byte	0x20, 0x3d, 0x3d, 0x20, 0x30, 0x00
	.type		$str$28,@object
	.size		$str$28,($str$26 - $str$28)
$str$28:
        /*0016*/ 	.byte	0x2f, 0x74, 0x6d, 0x70, 0x2f, 0x63, 0x75, 0x74, 0x6c, 0x61, 0x73, 0x73, 0x5f, 0x73, 0x77, 0x65
        /*0026*/ 	.byte	0x65, 0x70, 0x5f, 0x73, 0x72, 0x63, 0x2f, 0x69, 0x6e, 0x63, 0x6c, 0x75, 0x64, 0x65, 0x2f, 0x63
        /*0036*/ 	.byte	0x75, 0x74, 0x65, 0x2f, 0x70, 0x6f, 0x69, 0x6e, 0x74, 0x65, 0x72, 0x5f, 0x66, 0x6c, 0x61, 0x67
        /*0046*/ 	.byte	0x67, 0x65, 0x64, 0x2e, 0x68, 0x70, 0x70, 0x00
	.type		$str$26,@object
	.size		$str$26,($str$25 - $str$26)
$str$26:
        /*004e*/ 	.byte	0x2f, 0x74, 0x6d, 0x70, 0x2f, 0x63, 0x75, 0x74, 0x6c, 0x61, 0x73, 0x73, 0x5f, 0x73, 0x77, 0x65
        /*005e*/ 	.byte	0x65, 0x70, 0x5f, 0x73, 0x72, 0x63, 0x2f, 0x69, 0x6e, 0x63, 0x6c, 0x75, 0x64, 0x65, 0x2f, 0x63
        /*006e*/ 	.byte	0x75, 0x74, 0x65, 0x2f, 0x61, 0x74, 0x6f, 0x6d, 0x2f, 0x63, 0x6f, 0x70, 0x79, 0x5f, 0x74, 0x72
        /*007e*/ 	.byte	0x61, 0x69, 0x74, 0x73, 0x5f, 0x73, 0x6d, 0x31, 0x30, 0x30, 0x2e, 0x68, 0x70, 0x70, 0x00
	.type		$str$25,@object
	.size		$str$25,(__unnamed_1 - $str$25)
$str$25:
        /*008d*/ 	.byte	0x28, 0x28, 0x75, 0x69, 0x6e, 0x74, 0x33, 0x32, 0x5f, 0x74, 0x28, 0x74, 0x68, 0x72, 0x65, 0x61
        /*009d*/ 	.byte	0x64, 0x49, 0x64, 0x78, 0x2e, 0x78, 0x29, 0x20, 0x2f, 0x20, 0x33, 0x32, 0x29, 0x20, 0x25, 0x20
        /*00ad*/ 	.byte	0x34, 0x29, 0x20, 0x3d, 0x3d, 0x20, 0x28, 0x28, 0x28, 0x74, 0x6d, 0x65, 0x6d, 0x5f, 0x61, 0x64
        /*00bd*/ 	.byte	0x64, 0x72, 0x20, 0x3e, 0x3e, 0x20, 0x31, 0x36, 0x29, 0x20, 0x2f, 0x20, 0x33, 0x32, 0x29, 0x20
        /*00cd*/ 	.byte	0x25, 0x20, 0x34, 0x29, 0x00
	.type		__unnamed_1,@object
	.size		__unnamed_1,(__unnamed_2 - __unnamed_1)
__unnamed_1:
        /*00d2*/ 	.byte	0x61, 0x75, 0x74, 0x6f, 0x20, 0x63, 0x75, 0x74, 0x65, 0x3a, 0x3a, 0x61, 0x73, 0x5f, 0x70, 0x6f
        /* <DEDUP_REMOVED lines=24> */
        /*0262*/ 	.byte	0x43, 0x3c, 0x38, 0x31, 0x39, 0x32, 0x3e, 0x3e, 0x3e, 0x3e, 0x5d, 0x00
	.type		__unnamed_2,@object
	.size		__unnamed_2,(.L_2 - __unnamed_2)
__unnamed_2:
        /* <DEDUP_REMOVED lines=42> */
        /*050e*/ 	.byte	0x3e, 0x3e, 0x3e, 0x3e, 0x5d, 0x00
.L_2:


//--------------------- .nv.shared._ZN7cutlass13device_kernelINS_4gemm6kernel13GemmUniversalIN4cute5tupleIJiiiiEEENS1_10collective13CollectiveMmaINS1_35MainloopSm100TmaUmmaWarpSpecializedILi32ELi2ELi4ENS5_IJNS4_1CILi2EEESB_NSA_ILi1EEEEEEEENS5_IJNSA_ILi256EEENSA_ILi128EEENSA_ILi32EEEEEENS_12float_e4m3_tENS5_IJlSC_lEEESJ_SK_NS4_8TiledMMAINS4_8MMA_AtomIJNS4_10MMA_TraitsINS4_25SM100_MMA_F8F6F4_2x1SM_SSEJSJ_SJ_fSF_SG_NS4_17integral_constantINS4_4UMMA5MajorELSR_0EEESS_NSP_INSQ_7ScaleInELST_0EEESU_EEEEEENS4_6LayoutINS5_IJSC_SC_SC_EEENS5_IJNSA_ILi0EEESZ_SZ_EEEEENS5_IJNS4_10UnderscoreES12_S12_EEEEENS4_28SM100_TMA_2SM_LOAD_MULTICASTENS4_14ComposedLayoutINS4_7SwizzleILi1ELi4ELi3EEENS4_18smem_ptr_flag_bitsILi8EEENSX_INS5_IJNSA_ILi8EEESH_EEENS5_IJSH_SC_EEEEEEEvNS4_8identityENS4_18SM100_TMA_2SM_LOADES1F_vS1G_EENS_8epilogue10collective18CollectiveEpilogueINS1J_23Sm100TmaWarpSpecializedILi2ELi2ELi64ELb0ELb0EEEJNS5_IJSG_SG_SH_EEENS5_IJNSX_ISG_SC_EENSX_INSA_ILi64EEESC_EEEEESJ_SK_SJ_SK_NS1J_6fusion15FusionCallbacksIS1N_NS1T_17LinearCombinationISJ_fSJ_fLNS_15FloatRoundStyleE2EEES1O_S1S_JEEENS4_5SM1004TMEM4LOAD26SM100_TMEM_LOAD_32dp32b64xENS4_13SM90_TMA_LOADENS16_INS17_ILi2ELi4ELi3EEES1A_NSX_INS5_IJS1B_S1Q_EEENS5_IJS1Q_SC_EEEEEEENS4_39AutoVectorizingCopyWithAssumedAlignmentILi128EEENS4_14SM90_TMA_STOREES28_S2A_S2A_EEEvvEEEEvNT_6ParamsE --------------------------
	.section	.nv.shared._ZN7cutlass13device_kernelINS_4gemm6kernel13GemmUniversalIN4cute5tupleIJiiiiEEENS1_10collective13CollectiveMmaINS1_35MainloopSm100TmaUmmaWarpSpecializedILi32ELi2ELi4ENS5_IJNS4_1CILi2EEESB_NSA_ILi1EEEEEEEENS5_IJNSA_ILi256EEENSA_ILi128EEENSA_ILi32EEEEEENS_12float_e4m3_tENS5_IJlSC_lEEESJ_SK_NS4_8TiledMMAINS4_8MMA_AtomIJNS4_10MMA_TraitsINS4_25SM100_MMA_F8F6F4_2x1SM_SSEJSJ_SJ_fSF_SG_NS4_17integral_constantINS4_4UMMA5MajorELSR_0EEESS_NSP_INSQ_7ScaleInELST_0EEESU_EEEEEENS4_6LayoutINS5_IJSC_SC_SC_EEENS5_IJNSA_ILi0EEESZ_SZ_EEEEENS5_IJNS4_10UnderscoreES12_S12_EEEEENS4_28SM100_TMA_2SM_LOAD_MULTICASTENS4_14ComposedLayoutINS4_7SwizzleILi1ELi4ELi3EEENS4_18smem_ptr_flag_bitsILi8EEENSX_INS5_IJNSA_ILi8EEESH_EEENS5_IJSH_SC_EEEEEEEvNS4_8identityENS4_18SM100_TMA_2SM_LOADES1F_vS1G_EENS_8epilogue10collective18CollectiveEpilogueINS1J_23Sm100TmaWarpSpecializedILi2ELi2ELi64ELb0ELb0EEEJNS5_IJSG_SG_SH_EEENS5_IJNSX_ISG_SC_EENSX_INSA_ILi64EEESC_EEEEESJ_SK_SJ_SK_NS1J_6fusion15FusionCallbacksIS1N_NS1T_17LinearCombinationISJ_fSJ_fLNS_15FloatRoundStyleE2EEES1O_S1S_JEEENS4_5SM1004TMEM4LOAD26SM100_TMEM_LOAD_32dp32b64xENS4_13SM90_TMA_LOADENS16_INS17_ILi2ELi4ELi3EEES1A_NSX_INS5_IJS1B_S1Q_EEENS5_IJS1Q_SC_EEEEEEENS4_39AutoVectorizingCopyWithAssumedAlignmentILi128EEENS4_14SM90_TMA_STOREES28_S2A_S2A_EEEvvEEEEvNT_6ParamsE,"aw",@nobits
	.sectionflags	@""
	.align	16
	.zero		1024


//--------------------- .nv.shared.reserved.0     --------------------------
	.section	.nv.shared.reserved.0,"aw",@nobits
	.weak		__nv_reservedSMEM_offset_0_alias
	.size		__nv_reservedSMEM_offset_0_alias, 0, 64
	.other		__nv_reservedSMEM_offset_0_alias,@"STO_CUDA_RESERVED_SHARED STV_DEFAULT"
__nv_reservedSMEM_offset_0_alias:
	.zero		0
.nv.shared.reserved.0:
	.zero		64
	.weak		__nv_reservedSMEM_tcgen05_partition
	.type		__nv_reservedSMEM_tcgen05_partition,@object
	.size		__nv_reservedSMEM_tcgen05_partition,(.L_0 - __nv_reservedSMEM_tcgen05_partition)
__nv_reservedSMEM_tcgen05_partition:
	.zero		32
.L_0:


//--------------------- .nv.global                --------------------------
	.section	.nv.global,"aw",@nobits
.nv.global:
	.type		_ZN40_INTERNAL_f39234a6_4_k_cu_a656166a_230134cute1_E,@object
	.size		_ZN40_INTERNAL_f39234a6_4_k_cu_a656166a_230134cute1_E,(_ZN40_INTERNAL_f39234a6_4_k_cu_a656166a_230134cuda3std3__45__cpo6cbeginE - _ZN40_INTERNAL_f39234a6_4_k_cu_a656166a_230134cute1_E)
_ZN40_INTERNAL_f39234a6_4_k_cu_a656166a_230134cute1_E:
	.zero		1
	.type		_ZN40_INTERNAL_f39234a6_4_k_cu_a656166a_230134cuda3std3__45__cpo6cbeginE,@object
	.size		_ZN40_INTERNAL_f39234a6_4_k_cu_a656166a_230134cuda3std3__45__cpo6cbeginE,(_ZN40_INTERNAL_f39234a6_4_k_cu_a656166a_230134cuda3std3__48in_placeE - _ZN40_INTERNAL_f39234a6_4_k_cu_a656166a_230134cuda3std3__45__cpo6cbeginE)
_ZN40_INTERNAL_f39234a6_4_k_cu_a656166a_230134cuda3std3__45__cpo6cbeginE:
	.zero		1
	.type		_ZN40_INTERNAL_f39234a6_4_k_cu_a656166a_230134cuda3std3__48in_placeE,@object
	.size		_ZN40_INTERNAL_f39234a6_4_k_cu_a656166a_230134cuda3std3__48in_placeE,(_ZN40_INTERNAL_f39234a6_4_k_cu_a656166a_230134cuda3std6ranges3__45__cpo9iter_moveE - _ZN40_INTERNAL_f39234a6_4_k_cu_a656166a_230134cuda3std3__48in_placeE)
_ZN40_INTERNAL_f39234a6_4_k_cu_a656166a_230134cuda3std3__48in_placeE:
	.zero		1
	.type		_ZN40_INTERNAL_f39234a6_4_k_cu_a656166a_230134cuda3std6ranges3__45__cpo9iter_moveE,@object
	.size		_ZN40_INTERNAL_f39234a6_4_k_cu_a656166a_230134cuda3std6ranges3__45__cpo9iter_moveE,(_ZN40_INTERNAL_f39234a6_4_k_cu_a656166a_230134cuda3std3__45__cpo5beginE - _ZN40_INTERNAL_f39234a6_4_k_cu_a656166a_230134cuda3std6ranges3__45__cpo9iter_moveE)
_ZN40_INTERNAL_f39234a6_4_k_cu_a656166a_230134cuda3std6ranges3__45__cpo9iter_moveE:
	.zero		1
	.type		_ZN40_INTERNAL_f39234a6_4_k_cu_a656166a_230134cuda3std3__45__cpo5beginE,@object
	.size		_ZN40_INTERNAL_f39234a6_4_k_cu_a656166a_230134cuda3std3__45__cpo5beginE,(_ZN40_INTERNAL_f39234a6_4_k_cu_a656166a_230134cuda3std3__442_GLOBAL__N__f39234a6_4_k_cu_a656166a_230136ignoreE - _ZN40_INTERNAL_f39234a6_4_k_cu_a656166a_230134cuda3std3__45__cpo5beginE)
_ZN40_INTERNAL_f39234a6_4_k_cu_a656166a_230134cuda3std3__45__cpo5beginE:
	.zero		1
	.type		_ZN40_INTERNAL_f39234a6_4_k_cu_a656166a_230134cuda3std3__442_GLOBAL__N__f39234a6_4_k_cu_a656166a_230136ignoreE,@object
	.size		_ZN40_INTERNAL_f39234a6_4_k_cu_a656166a_230134cuda3std3__442_GLOBAL__N__f39234a6_4_k_cu_a656166a_230136ignoreE,(_ZN40_INTERNAL_f39234a6_4_k_cu_a656166a_230134cute7productE - _ZN40_INTERNAL_f39234a6_4_k_cu_a656166a_230134cuda3std3__442_GLOBAL__N__f39234a6_4_k_cu_a656166a_230136ignoreE)
_ZN40_INTERNAL_f39234a6_4_k_cu_a656166a_230134cuda3std3__442_GLOBAL__N__f39234a6_4_k_cu_a656166a_230136ignoreE:
	.zero		1
	.type		_ZN40_INTERNAL_f39234a6_4_k_cu_a656166a_230134cute7productE,@object
	.size		_ZN40_INTERNAL_f39234a6_4_k_cu_a656166a_230134cute7productE,(_ZN40_INTERNAL_f39234a6_4_k_cu_a656166a_230134cuda3std3__45__cpo3endE - _ZN40_INTERNAL_f39234a6_4_k_cu_a656166a_230134cute7productE)
_ZN40_INTERNAL_f39234a6_4_k_cu_a656166a_230134cute7productE:
	.zero		1
	.type		_ZN40_INTERNAL_f39234a6_4_k_cu_a656166a_230134cuda3std3__45__cpo3endE,@object
	.size		_ZN40_INTERNAL_f39234a6_4_k_cu_a656166a_230134cuda3std3__45__cpo3endE,(_ZN40_INTERNAL_f39234a6_4_k_cu_a656166a_230134cuda3std3__419piecewise_constructE - _ZN40_INTERNAL_f39234a6_4_k_cu_a656166a_230134cuda3std3__45__cpo3endE)
_ZN40_INTERNAL_f39234a6_4_k_cu_a656166a_230134cuda3std3__45__cpo3endE:
	.zero		1
	.type		_ZN40_INTERNAL_f39234a6_4_k_cu_a656166a_230134cuda3std3__419piecewise_constructE,@object
	.size		_ZN40_INTERNAL_f39234a6_4_k_cu_a656166a_230134cuda3std3__419piecewise_constructE,(_ZN40_INTERNAL_f39234a6_4_k_cu_a656166a_230134cuda3std3__45__cpo4cendE - _ZN40_INTERNAL_f39234a6_4_k_cu_a656166a_230134cuda3std3__419piecewise_constructE)
_ZN40_INTERNAL_f39234a6_4_k_cu_a656166a_230134cuda3std3__419piecewise_constructE:
	.zero		1
	.type		_ZN40_INTERNAL_f39234a6_4_k_cu_a656166a_230134cuda3std3__45__cpo4cendE,@object
	.size		_ZN40_INTERNAL_f39234a6_4_k_cu_a656166a_230134cuda3std3__45__cpo4cendE,(_ZN40_INTERNAL_f39234a6_4_k_cu_a656166a_230134cuda3std6ranges3__45__cpo4swapE - _ZN40_INTERNAL_f39234a6_4_k_cu_a656166a_230134cuda3std3__45__cpo4cendE)
_ZN40_INTERNAL_f39234a6_4_k_cu_a656166a_230134cuda3std3__45__cpo4cendE:
	.zero		1
	.type		_ZN40_INTERNAL_f39234a6_4_k_cu_a656166a_230134cuda3std6ranges3__45__cpo4swapE,@object
	.size		_ZN40_INTERNAL_f39234a6_4_k_cu_a656166a_230134cuda3std6ranges3__45__cpo4swapE,(.L_10 - _ZN40_INTERNAL_f39234a6_4_k_cu_a656166a_230134cuda3std6ranges3__45__cpo4swapE)
_ZN40_INTERNAL_f39234a6_4_k_cu_a656166a_230134cuda3std6ranges3__45__cpo4swapE:
	.zero		1
.L_10:


//--------------------- .nv.constant0._ZN7cutlass13device_kernelINS_4gemm6kernel13GemmUniversalIN4cute5tupleIJiiiiEEENS1_10collective13CollectiveMmaINS1_35MainloopSm100TmaUmmaWarpSpecializedILi32ELi2ELi4ENS5_IJNS4_1CILi2EEESB_NSA_ILi1EEEEEEEENS5_IJNSA_ILi256EEENSA_ILi128EEENSA_ILi32EEEEEENS_12float_e4m3_tENS5_IJlSC_lEEESJ_SK_NS4_8TiledMMAINS4_8MMA_AtomIJNS4_10MMA_TraitsINS4_25SM100_MMA_F8F6F4_2x1SM_SSEJSJ_SJ_fSF_SG_NS4_17integral_constantINS4_4UMMA5MajorELSR_0EEESS_NSP_INSQ_7ScaleInELST_0EEESU_EEEEEENS4_6LayoutINS5_IJSC_SC_SC_EEENS5_IJNSA_ILi0EEESZ_SZ_EEEEENS5_IJNS4_10UnderscoreES12_S12_EEEEENS4_28SM100_TMA_2SM_LOAD_MULTICASTENS4_14ComposedLayoutINS4_7SwizzleILi1ELi4ELi3EEENS4_18smem_ptr_flag_bitsILi8EEENSX_INS5_IJNSA_ILi8EEESH_EEENS5_IJSH_SC_EEEEEEEvNS4_8identityENS4_18SM100_TMA_2SM_LOADES1F_vS1G_EENS_8epilogue10collective18CollectiveEpilogueINS1J_23Sm100TmaWarpSpecializedILi2ELi2ELi64ELb0ELb0EEEJNS5_IJSG_SG_SH_EEENS5_IJNSX_ISG_SC_EENSX_INSA_ILi64EEESC_EEEEESJ_SK_SJ_SK_NS1J_6fusion15FusionCallbacksIS1N_NS1T_17LinearCombinationISJ_fSJ_fLNS_15FloatRoundStyleE2EEES1O_S1S_JEEENS4_5SM1004TMEM4LOAD26SM100_TMEM_LOAD_32dp32b64xENS4_13SM90_TMA_LOADENS16_INS17_ILi2ELi4ELi3EEES1A_NSX_INS5_IJS1B_S1Q_EEENS5_IJS1Q_SC_EEEEEEENS4_39AutoVectorizingCopyWithAssumedAlignmentILi128EEENS4_14SM90_TMA_STOREES28_S2A_S2A_EEEvvEEEEvNT_6ParamsE --------------------------
	.section	.nv.constant0._ZN7cutlass13device_kernelINS_4gemm6kernel13GemmUniversalIN4cute5tupleIJiiiiEEENS1_10collective13CollectiveMmaINS1_35MainloopSm100TmaUmmaWarpSpecializedILi32ELi2ELi4ENS5_IJNS4_1CILi2EEESB_NSA_ILi1EEEEEEEENS5_IJNSA_ILi256EEENSA_ILi128EEENSA_ILi32EEEEEENS_12float_e4m3_tENS5_IJlSC_lEEESJ_SK_NS4_8TiledMMAINS4_8MMA_AtomIJNS4_10MMA_TraitsINS4_25SM100_MMA_F8F6F4_2x1SM_SSEJSJ_SJ_fSF_SG_NS4_17integral_constantINS4_4UMMA5MajorELSR_0EEESS_NSP_INSQ_7ScaleInELST_0EEESU_EEEEEENS4_6LayoutINS5_IJSC_SC_SC_EEENS5_IJNSA_ILi0EEESZ_SZ_EEEEENS5_IJNS4_10UnderscoreES12_S12_EEEEENS4_28SM100_TMA_2SM_LOAD_MULTICASTENS4_14ComposedLayoutINS4_7SwizzleILi1ELi4ELi3EEENS4_18smem_ptr_flag_bitsILi8EEENSX_INS5_IJNSA_ILi8EEESH_EEENS5_IJSH_SC_EEEEEEEvNS4_8identityENS4_18SM100_TMA_2SM_LOADES1F_vS1G_EENS_8epilogue10collective18CollectiveEpilogueINS1J_23Sm100TmaWarpSpecializedILi2ELi2ELi64ELb0ELb0EEEJNS5_IJSG_SG_SH_EEENS5_IJNSX_ISG_SC_EENSX_INSA_ILi64EEESC_EEEEESJ_SK_SJ_SK_NS1J_6fusion15FusionCallbacksIS1N_NS1T_17LinearCombinationISJ_fSJ_fLNS_15FloatRoundStyleE2EEES1O_S1S_JEEENS4_5SM1004TMEM4LOAD26SM100_TMEM_LOAD_32dp32b64xENS4_13SM90_TMA_LOADENS16_INS17_ILi2ELi4ELi3EEES1A_NSX_INS5_IJS1B_S1Q_EEENS5_IJS1Q_SC_EEEEEEENS4_39AutoVectorizingCopyWithAssumedAlignmentILi128EEENS4_14SM90_TMA_STOREES28_S2A_S2A_EEEvvEEEEvNT_6ParamsE,"a",@progbits
	.sectionflags	@""
	.align	4
.nv.constant0._ZN7cutlass13device_kernelINS_4gemm6kernel13GemmUniversalIN4cute5tupleIJiiiiEEENS1_10collective13CollectiveMmaINS1_35MainloopSm100TmaUmmaWarpSpecializedILi32ELi2ELi4ENS5_IJNS4_1CILi2EEESB_NSA_ILi1EEEEEEEENS5_IJNSA_ILi256EEENSA_ILi128EEENSA_ILi32EEEEEENS_12float_e4m3_tENS5_IJlSC_lEEESJ_SK_NS4_8TiledMMAINS4_8MMA_AtomIJNS4_10MMA_TraitsINS4_25SM100_MMA_F8F6F4_2x1SM_SSEJSJ_SJ_fSF_SG_NS4_17integral_constantINS4_4UMMA5MajorELSR_0EEESS_NSP_INSQ_7ScaleInELST_0EEESU_EEEEEENS4_6LayoutINS5_IJSC_SC_SC_EEENS5_IJNSA_ILi0EEESZ_SZ_EEEEENS5_IJNS4_10UnderscoreES12_S12_EEEEENS4_28SM100_TMA_2SM_LOAD_MULTICASTENS4_14ComposedLayoutINS4_7SwizzleILi1ELi4ELi3EEENS4_18smem_ptr_flag_bitsILi8EEENSX_INS5_IJNSA_ILi8EEESH_EEENS5_IJSH_SC_EEEEEEEvNS4_8identityENS4_18SM100_TMA_2SM_LOADES1F_vS1G_EENS_8epilogue10collective18CollectiveEpilogueINS1J_23Sm100TmaWarpSpecializedILi2ELi2ELi64ELb0ELb0EEEJNS5_IJSG_SG_SH_EEENS5_IJNSX_ISG_SC_EENSX_INSA_ILi64EEESC_EEEEESJ_SK_SJ_SK_NS1J_6fusion15FusionCallbacksIS1N_NS1T_17LinearCombinationISJ_fSJ_fLNS_15FloatRoundStyleE2EEES1O_S1S_JEEENS4_5SM1004TMEM4LOAD26SM100_TMEM_LOAD_32dp32b64xENS4_13SM90_TMA_LOADENS16_INS17_ILi2ELi4ELi3EEES1A_NSX_INS5_IJS1B_S1Q_EEENS5_IJS1Q_SC_EEEEEEENS4_39AutoVectorizingCopyWithAssumedAlignmentILi128EEENS4_14SM90_TMA_STOREES28_S2A_S2A_EEEvvEEEEvNT_6ParamsE:
	.zero		2944


//--------------------- SYMBOLS --------------------------

	.type		.nv.reservedSmem.offset0,@object
	.size		.nv.reservedSmem.offset0,0x4
	.type		.nv.reservedSmem.cap,@object
	.size		.nv.reservedSmem.cap,0x4
	.type		__assertfail,@function
